//
// Generated by NVIDIA NVVM Compiler
//
// Compiler Build ID: CL-36424714
// Cuda compilation tools, release 13.0, V13.0.88
// Based on NVVM 20.0.0
//

.version 9.0
.target sm_100
.address_size 64

	// .globl	_Z6kernelPfm
.extern .shared .align 16 .b8 sdata[];

.visible .entry _Z6kernelPfm(
	.param .u64 .ptr .align 1 _Z6kernelPfm_param_0,
	.param .u64 _Z6kernelPfm_param_1
)
{
	.reg .b32 	%r<11>;
	.reg .b32 	%f<2>;
	.reg .b64 	%rd<8>;

	ld.param.u64 	%rd1, [_Z6kernelPfm_param_0];
	ld.param.u64 	%rd2, [_Z6kernelPfm_param_1];
	mov.u32 	%r1, %ctaid.y;
	mov.u32 	%r2, %ntid.y;
	mov.u32 	%r3, %tid.y;
	mad.lo.s32 	%r4, %r1, %r2, %r3;
	mov.u32 	%r5, %ctaid.x;
	mov.u32 	%r6, %ntid.x;
	mov.u32 	%r7, %tid.x;
	mad.lo.s32 	%r8, %r5, %r6, %r7;
	cvta.to.global.u64 	%rd3, %rd1;
	cvt.u64.u32 	%rd4, %r4;
	mad.lo.s64 	%rd5, %rd2, %rd4, %rd3;
	shl.b32 	%r9, %r4, 10;
	add.s32 	%r10, %r9, %r8;
	cvt.rn.f32.s32 	%f1, %r10;
	mul.wide.s32 	%rd6, %r8, 4;
	add.s64 	%rd7, %rd5, %rd6;
	st.global.f32 	[%rd7], %f1;
	ret;

}
	// .globl	_Z4fillPfmS_m
.visible .entry _Z4fillPfmS_m(
	.param .u64 .ptr .align 1 _Z4fillPfmS_m_param_0,
	.param .u64 _Z4fillPfmS_m_param_1,
	.param .u64 .ptr .align 1 _Z4fillPfmS_m_param_2,
	.param .u64 _Z4fillPfmS_m_param_3
)
{
	.reg .pred 	%p<9>;
	.reg .b32 	%r<16>;
	.reg .b64 	%rd<19>;

	ld.param.u64 	%rd3, [_Z4fillPfmS_m_param_0];
	ld.param.u64 	%rd4, [_Z4fillPfmS_m_param_1];
	ld.param.u64 	%rd5, [_Z4fillPfmS_m_param_2];
	ld.param.u64 	%rd6, [_Z4fillPfmS_m_param_3];
	mov.u32 	%r3, %ctaid.y;
	mov.u32 	%r4, %ntid.y;
	mov.u32 	%r5, %tid.y;
	mad.lo.s32 	%r6, %r3, %r4, %r5;
	mov.u32 	%r7, %ctaid.x;
	mov.u32 	%r8, %ntid.x;
	mov.u32 	%r9, %tid.x;
	mad.lo.s32 	%r1, %r7, %r8, %r9;
	shl.b32 	%r10, %r6, 10;
	add.s32 	%r2, %r1, %r10;
	cvta.to.global.u64 	%rd7, %rd3;
	cvta.to.global.u64 	%rd8, %rd5;
	cvt.u64.u32 	%rd9, %r6;
	mad.lo.s64 	%rd1, %rd4, %rd9, %rd7;
	mad.lo.s64 	%rd2, %rd6, %rd9, %rd8;
	setp.gt.s32 	%p1, %r2, 1024;
	mad.lo.s32 	%r11, %r2, -1074791425, 2099202;
	setp.gt.u32 	%p2, %r11, 4198404;
	and.pred  	%p3, %p1, %p2;
	@%p3 bra 	$L__BB1_2;
	mul.wide.s32 	%rd16, %r1, 4;
	add.s64 	%rd17, %rd1, %rd16;
	mov.b32 	%r15, 0;
	st.global.u32 	[%rd17], %r15;
	add.s64 	%rd18, %rd2, %rd16;
	st.global.u32 	[%rd18], %r15;
	bra.uni 	$L__BB1_5;
$L__BB1_2:
	add.s32 	%r12, %r2, -409601;
	setp.lt.u32 	%p4, %r2, 67100672;
	setp.ne.s32 	%p5, %r2, 205300;
	and.pred  	%p6, %p4, %p5;
	setp.gt.u32 	%p7, %r12, 329;
	and.pred  	%p8, %p6, %p7;
	@%p8 bra 	$L__BB1_4;
	mul.wide.s32 	%rd13, %r1, 4;
	add.s64 	%rd14, %rd1, %rd13;
	mov.b32 	%r14, 1120403456;
	st.global.u32 	[%rd14], %r14;
	add.s64 	%rd15, %rd2, %rd13;
	st.global.u32 	[%rd15], %r14;
	bra.uni 	$L__BB1_5;
$L__BB1_4:
	mul.wide.s32 	%rd10, %r1, 4;
	add.s64 	%rd11, %rd1, %rd10;
	mov.b32 	%r13, 1112014848;
	st.global.u32 	[%rd11], %r13;
	add.s64 	%rd12, %rd2, %rd10;
	st.global.u32 	[%rd12], %r13;
$L__BB1_5:
	ret;

}
	// .globl	_Z6doCalcPfmS_m
.visible .entry _Z6doCalcPfmS_m(
	.param .u64 .ptr .align 1 _Z6doCalcPfmS_m_param_0,
	.param .u64 _Z6doCalcPfmS_m_param_1,
	.param .u64 .ptr .align 1 _Z6doCalcPfmS_m_param_2,
	.param .u64 _Z6doCalcPfmS_m_param_3
)
{
	.reg .pred 	%p<8>;
	.reg .b32 	%r<17>;
	.reg .b32 	%f<10>;
	.reg .b64 	%rd<22>;
	.reg .b64 	%fd<5>;

	ld.param.u64 	%rd7, [_Z6doCalcPfmS_m_param_0];
	ld.param.u64 	%rd8, [_Z6doCalcPfmS_m_param_1];
	ld.param.u64 	%rd9, [_Z6doCalcPfmS_m_param_2];
	ld.param.u64 	%rd6, [_Z6doCalcPfmS_m_param_3];
	cvta.to.global.u64 	%rd1, %rd9;
	mov.u32 	%r3, %ctaid.y;
	mov.u32 	%r4, %ntid.y;
	mov.u32 	%r5, %tid.y;
	mad.lo.s32 	%r1, %r3, %r4, %r5;
	mov.u32 	%r6, %ctaid.x;
	mov.u32 	%r7, %ntid.x;
	mov.u32 	%r8, %tid.x;
	mad.lo.s32 	%r2, %r6, %r7, %r8;
	cvta.to.global.u64 	%rd10, %rd7;
	cvt.u64.u32 	%rd11, %r1;
	mad.lo.s64 	%rd2, %rd8, %rd11, %rd10;
	mul.lo.s64 	%rd3, %rd6, %rd11;
	or.b32  	%r9, %r1, 1024;
	setp.eq.s32 	%p1, %r9, 1024;
	@%p1 bra 	$L__BB2_5;
	add.s32 	%r10, %r1, -1;
	cvt.u64.u32 	%rd12, %r10;
	mad.lo.s64 	%rd4, %rd6, %rd12, %rd1;
	add.s32 	%r11, %r1, 1;
	cvt.u64.u32 	%rd13, %r11;
	mad.lo.s64 	%rd5, %rd6, %rd13, %rd1;
	or.b32  	%r12, %r2, 1024;
	setp.eq.s32 	%p2, %r12, 1024;
	@%p2 bra 	$L__BB2_5;
	shl.b32 	%r13, %r1, 10;
	add.s32 	%r14, %r2, %r13;
	setp.lt.s32 	%p3, %r14, 67100672;
	setp.ne.s32 	%p4, %r14, 205300;
	and.pred  	%p5, %p3, %p4;
	add.s32 	%r15, %r14, -409601;
	setp.gt.u32 	%p6, %r15, 329;
	and.pred  	%p7, %p5, %p6;
	@%p7 bra 	$L__BB2_4;
	mul.wide.s32 	%rd20, %r2, 4;
	add.s64 	%rd21, %rd2, %rd20;
	mov.b32 	%r16, 1120403456;
	st.global.u32 	[%rd21], %r16;
	bra.uni 	$L__BB2_5;
$L__BB2_4:
	mul.wide.s32 	%rd14, %r2, 4;
	add.s64 	%rd15, %rd5, %rd14;
	ld.global.f32 	%f1, [%rd15];
	add.s64 	%rd16, %rd4, %rd14;
	ld.global.f32 	%f2, [%rd16];
	add.f32 	%f3, %f1, %f2;
	add.s64 	%rd17, %rd1, %rd3;
	add.s64 	%rd18, %rd17, %rd14;
	ld.global.f32 	%f4, [%rd18+4];
	add.f32 	%f5, %f3, %f4;
	ld.global.f32 	%f6, [%rd18+-4];
	add.f32 	%f7, %f5, %f6;
	cvt.f64.f32 	%fd1, %f7;
	ld.global.f32 	%f8, [%rd18];
	cvt.f64.f32 	%fd2, %f8;
	fma.rn.f64 	%fd3, %fd2, 0d4010000000000000, %fd1;
	mul.f64 	%fd4, %fd3, 0d3FC0000000000000;
	cvt.rn.f32.f64 	%f9, %fd4;
	add.s64 	%rd19, %rd2, %rd14;
	st.global.f32 	[%rd19], %f9;
$L__BB2_5:
	ret;

}
	// .globl	_Z7doCheckPfmS_mPim
.visible .entry _Z7doCheckPfmS_mPim(
	.param .u64 .ptr .align 1 _Z7doCheckPfmS_mPim_param_0,
	.param .u64 _Z7doCheckPfmS_mPim_param_1,
	.param .u64 .ptr .align 1 _Z7doCheckPfmS_mPim_param_2,
	.param .u64 _Z7doCheckPfmS_mPim_param_3,
	.param .u64 .ptr .align 1 _Z7doCheckPfmS_mPim_param_4,
	.param .u64 _Z7doCheckPfmS_mPim_param_5
)
{
	.reg .pred 	%p<4>;
	.reg .b32 	%r<13>;
	.reg .b32 	%f<5>;
	.reg .b64 	%rd<21>;
	.reg .b64 	%fd<2>;

	ld.param.u64 	%rd4, [_Z7doCheckPfmS_mPim_param_0];
	ld.param.u64 	%rd5, [_Z7doCheckPfmS_mPim_param_1];
	ld.param.u64 	%rd6, [_Z7doCheckPfmS_mPim_param_2];
	ld.param.u64 	%rd7, [_Z7doCheckPfmS_mPim_param_3];
	ld.param.u64 	%rd8, [_Z7doCheckPfmS_mPim_param_4];
	ld.param.u64 	%rd9, [_Z7doCheckPfmS_mPim_param_5];
	mov.u32 	%r2, %ctaid.y;
	mov.u32 	%r3, %ntid.y;
	mov.u32 	%r4, %tid.y;
	mad.lo.s32 	%r5, %r2, %r3, %r4;
	mov.u32 	%r6, %ctaid.x;
	mov.u32 	%r7, %ntid.x;
	mov.u32 	%r8, %tid.x;
	mad.lo.s32 	%r1, %r6, %r7, %r8;
	cvta.to.global.u64 	%rd10, %rd4;
	cvta.to.global.u64 	%rd11, %rd6;
	cvta.to.global.u64 	%rd12, %rd8;
	cvt.u64.u32 	%rd13, %r5;
	mad.lo.s64 	%rd1, %rd5, %rd13, %rd10;
	mad.lo.s64 	%rd2, %rd7, %rd13, %rd11;
	mad.lo.s64 	%rd3, %rd9, %rd13, %rd12;
	or.b32  	%r9, %r5, 1024;
	setp.eq.s32 	%p1, %r9, 1024;
	@%p1 bra 	$L__BB3_5;
	or.b32  	%r10, %r1, 1024;
	setp.eq.s32 	%p2, %r10, 1024;
	@%p2 bra 	$L__BB3_5;
	mul.wide.s32 	%rd14, %r1, 4;
	add.s64 	%rd15, %rd1, %rd14;
	ld.global.f32 	%f1, [%rd15];
	add.s64 	%rd16, %rd2, %rd14;
	ld.global.f32 	%f2, [%rd16];
	sub.f32 	%f3, %f1, %f2;
	abs.f32 	%f4, %f3;
	cvt.f64.f32 	%fd1, %f4;
	setp.leu.f64 	%p3, %fd1, 0d3FA999999999999A;
	@%p3 bra 	$L__BB3_4;
	add.s64 	%rd20, %rd3, %rd14;
	mov.b32 	%r12, 1065353216;
	st.global.u32 	[%rd20], %r12;
	bra.uni 	$L__BB3_5;
$L__BB3_4:
	add.s64 	%rd18, %rd3, %rd14;
	mov.b32 	%r11, 0;
	st.global.u32 	[%rd18], %r11;
$L__BB3_5:
	ret;

}
	// .globl	_Z9reduceSumPimS_
.visible .entry _Z9reduceSumPimS_(
	.param .u64 .ptr .align 1 _Z9reduceSumPimS__param_0,
	.param .u64 _Z9reduceSumPimS__param_1,
	.param .u64 .ptr .align 1 _Z9reduceSumPimS__param_2
)
{
	.reg .pred 	%p<10>;
	.reg .b32 	%r<45>;
	.reg .b32 	%f<22>;
	.reg .b64 	%rd<17>;

	ld.param.u64 	%rd9, [_Z9reduceSumPimS__param_0];
	ld.param.u64 	%rd7, [_Z9reduceSumPimS__param_1];
	ld.param.u64 	%rd8, [_Z9reduceSumPimS__param_2];
	cvta.to.global.u64 	%rd1, %rd9;
	mov.u32 	%r27, %tid.x;
	setp.ne.s32 	%p1, %r27, 0;
	@%p1 bra 	$L__BB4_12;
	cvta.to.global.u64 	%rd10, %rd8;
	mov.u32 	%r29, %ctaid.x;
	mul.wide.u32 	%rd11, %r29, 4;
	add.s64 	%rd2, %rd10, %rd11;
	mov.b32 	%r44, 0;
	st.global.u32 	[%rd2], %r44;
	mov.u32 	%r30, %ctaid.y;
	mov.u32 	%r31, %ntid.y;
	mov.u32 	%r32, %tid.y;
	mad.lo.s32 	%r38, %r30, %r31, %r32;
	add.s32 	%r2, %r38, %r31;
	mov.u32 	%r3, %ntid.x;
	mul.lo.s32 	%r4, %r29, %r3;
	add.s32 	%r5, %r4, %r3;
	and.b32  	%r6, %r3, 3;
	add.s32 	%r7, %r4, 1;
	add.s32 	%r8, %r4, 2;
	add.s32 	%r9, %r4, 3;
	neg.s32 	%r10, %r5;
	add.s64 	%rd3, %rd1, 8;
	mul.wide.s32 	%rd14, %r4, 4;
$L__BB4_2:
	cvt.u64.u32 	%rd12, %r38;
	mul.lo.s64 	%rd4, %rd7, %rd12;
	or.b32  	%r33, %r38, 1024;
	setp.eq.s32 	%p2, %r33, 1024;
	@%p2 bra 	$L__BB4_11;
	setp.ge.u32 	%p3, %r4, %r5;
	@%p3 bra 	$L__BB4_11;
	setp.eq.s32 	%p4, %r6, 0;
	mov.u32 	%r40, %r4;
	@%p4 bra 	$L__BB4_8;
	setp.eq.s32 	%p5, %r6, 1;
	add.s64 	%rd13, %rd1, %rd4;
	add.s64 	%rd5, %rd13, %rd14;
	ld.global.f32 	%f1, [%rd5];
	cvt.rn.f32.s32 	%f2, %r44;
	add.f32 	%f3, %f1, %f2;
	cvt.rzi.s32.f32 	%r44, %f3;
	st.global.u32 	[%rd2], %r44;
	mov.u32 	%r40, %r7;
	@%p5 bra 	$L__BB4_8;
	setp.eq.s32 	%p6, %r6, 2;
	ld.global.f32 	%f4, [%rd5+4];
	cvt.rn.f32.s32 	%f5, %r44;
	add.f32 	%f6, %f4, %f5;
	cvt.rzi.s32.f32 	%r44, %f6;
	st.global.u32 	[%rd2], %r44;
	mov.u32 	%r40, %r8;
	@%p6 bra 	$L__BB4_8;
	ld.global.f32 	%f7, [%rd5+8];
	cvt.rn.f32.s32 	%f8, %r44;
	add.f32 	%f9, %f7, %f8;
	cvt.rzi.s32.f32 	%r44, %f9;
	st.global.u32 	[%rd2], %r44;
	mov.u32 	%r40, %r9;
$L__BB4_8:
	setp.lt.u32 	%p7, %r3, 4;
	@%p7 bra 	$L__BB4_11;
	add.s32 	%r41, %r10, %r40;
	add.s64 	%rd6, %rd3, %rd4;
$L__BB4_10:
	mul.wide.s32 	%rd15, %r40, 4;
	add.s64 	%rd16, %rd6, %rd15;
	ld.global.f32 	%f10, [%rd16+-8];
	cvt.rn.f32.s32 	%f11, %r44;
	add.f32 	%f12, %f10, %f11;
	cvt.rzi.s32.f32 	%r34, %f12;
	st.global.u32 	[%rd2], %r34;
	ld.global.f32 	%f13, [%rd16+-4];
	cvt.rn.f32.s32 	%f14, %r34;
	add.f32 	%f15, %f13, %f14;
	cvt.rzi.s32.f32 	%r35, %f15;
	st.global.u32 	[%rd2], %r35;
	ld.global.f32 	%f16, [%rd16];
	cvt.rn.f32.s32 	%f17, %r35;
	add.f32 	%f18, %f16, %f17;
	cvt.rzi.s32.f32 	%r36, %f18;
	st.global.u32 	[%rd2], %r36;
	ld.global.f32 	%f19, [%rd16+4];
	cvt.rn.f32.s32 	%f20, %r36;
	add.f32 	%f21, %f19, %f20;
	cvt.rzi.s32.f32 	%r44, %f21;
	st.global.u32 	[%rd2], %r44;
	add.s32 	%r40, %r40, 4;
	add.s32 	%r41, %r41, 4;
	setp.ne.s32 	%p8, %r41, 0;
	@%p8 bra 	$L__BB4_10;
$L__BB4_11:
	add.s32 	%r38, %r38, 1;
	setp.lt.u32 	%p9, %r38, %r2;
	@%p9 bra 	$L__BB4_2;
$L__BB4_12:
	ret;

}
	// .globl	_Z7reduce1PiS_
.visible .entry _Z7reduce1PiS_(
	.param .u64 .ptr .align 1 _Z7reduce1PiS__param_0,
	.param .u64 .ptr .align 1 _Z7reduce1PiS__param_1
)
{
	.reg .pred 	%p<5>;
	.reg .b32 	%r<21>;
	.reg .b64 	%rd<9>;

	ld.param.u64 	%rd2, [_Z7reduce1PiS__param_0];
	ld.param.u64 	%rd1, [_Z7reduce1PiS__param_1];
	cvta.to.global.u64 	%rd3, %rd2;
	mov.u32 	%r1, %tid.x;
	mov.u32 	%r2, %ctaid.x;
	mov.u32 	%r3, %ntid.x;
	mad.lo.s32 	%r7, %r2, %r3, %r1;
	mul.wide.u32 	%rd4, %r7, 4;
	add.s64 	%rd5, %rd3, %rd4;
	ld.global.u32 	%r8, [%rd5];
	shl.b32 	%r9, %r1, 2;
	mov.u32 	%r10, sdata;
	add.s32 	%r4, %r10, %r9;
	st.shared.u32 	[%r4], %r8;
	bar.sync 	0;
	setp.lt.u32 	%p1, %r3, 2;
	@%p1 bra 	$L__BB5_5;
	mov.b32 	%r20, 1;
$L__BB5_2:
	shl.b32 	%r6, %r20, 1;
	add.s32 	%r12, %r6, -1;
	and.b32  	%r13, %r12, %r1;
	setp.ne.s32 	%p2, %r13, 0;
	@%p2 bra 	$L__BB5_4;
	shl.b32 	%r14, %r20, 2;
	add.s32 	%r15, %r4, %r14;
	ld.shared.u32 	%r16, [%r15];
	ld.shared.u32 	%r17, [%r4];
	add.s32 	%r18, %r17, %r16;
	st.shared.u32 	[%r4], %r18;
$L__BB5_4:
	bar.sync 	0;
	setp.lt.u32 	%p3, %r6, %r3;
	mov.u32 	%r20, %r6;
	@%p3 bra 	$L__BB5_2;
$L__BB5_5:
	setp.ne.s32 	%p4, %r1, 0;
	@%p4 bra 	$L__BB5_7;
	ld.shared.u32 	%r19, [sdata];
	cvta.to.global.u64 	%rd6, %rd1;
	mul.wide.u32 	%rd7, %r2, 4;
	add.s64 	%rd8, %rd6, %rd7;
	st.global.u32 	[%rd8], %r19;
$L__BB5_7:
	ret;

}
	// .globl	_Z7reduce2PiS_
.visible .entry _Z7reduce2PiS_(
	.param .u64 .ptr .align 1 _Z7reduce2PiS__param_0,
	.param .u64 .ptr .align 1 _Z7reduce2PiS__param_1
)
{
	.reg .pred 	%p<5>;
	.reg .b32 	%r<24>;
	.reg .b64 	%rd<9>;

	ld.param.u64 	%rd2, [_Z7reduce2PiS__param_0];
	ld.param.u64 	%rd1, [_Z7reduce2PiS__param_1];
	cvta.to.global.u64 	%rd3, %rd2;
	mov.u32 	%r1, %tid.x;
	mov.u32 	%r2, %ctaid.x;
	mov.u32 	%r3, %ntid.x;
	mad.lo.s32 	%r7, %r2, %r3, %r1;
	mul.wide.u32 	%rd4, %r7, 4;
	add.s64 	%rd5, %rd3, %rd4;
	ld.global.u32 	%r8, [%rd5];
	shl.b32 	%r9, %r1, 2;
	mov.u32 	%r10, sdata;
	add.s32 	%r11, %r10, %r9;
	st.shared.u32 	[%r11], %r8;
	bar.sync 	0;
	setp.lt.u32 	%p1, %r3, 2;
	@%p1 bra 	$L__BB6_5;
	mov.b32 	%r23, 1;
$L__BB6_2:
	shl.b32 	%r5, %r23, 1;
	mul.lo.s32 	%r6, %r5, %r1;
	setp.ge.u32 	%p2, %r6, %r3;
	@%p2 bra 	$L__BB6_4;
	add.s32 	%r13, %r6, %r23;
	shl.b32 	%r14, %r13, 2;
	add.s32 	%r16, %r10, %r14;
	ld.shared.u32 	%r17, [%r16];
	shl.b32 	%r18, %r6, 2;
	add.s32 	%r19, %r10, %r18;
	ld.shared.u32 	%r20, [%r19];
	add.s32 	%r21, %r20, %r17;
	st.shared.u32 	[%r19], %r21;
$L__BB6_4:
	bar.sync 	0;
	setp.lt.u32 	%p3, %r5, %r3;
	mov.u32 	%r23, %r5;
	@%p3 bra 	$L__BB6_2;
$L__BB6_5:
	setp.ne.s32 	%p4, %r1, 0;
	@%p4 bra 	$L__BB6_7;
	ld.shared.u32 	%r22, [sdata];
	cvta.to.global.u64 	%rd6, %rd1;
	mul.wide.u32 	%rd7, %r2, 4;
	add.s64 	%rd8, %rd6, %rd7;
	st.global.u32 	[%rd8], %r22;
$L__BB6_7:
	ret;

}
	// .globl	_Z7reduce3PiS_
.visible .entry _Z7reduce3PiS_(
	.param .u64 .ptr .align 1 _Z7reduce3PiS__param_0,
	.param .u64 .ptr .align 1 _Z7reduce3PiS__param_1
)
{
	.reg .pred 	%p<5>;
	.reg .b32 	%r<18>;
	.reg .b64 	%rd<9>;

	ld.param.u64 	%rd2, [_Z7reduce3PiS__param_0];
	ld.param.u64 	%rd1, [_Z7reduce3PiS__param_1];
	cvta.to.global.u64 	%rd3, %rd2;
	mov.u32 	%r1, %tid.x;
	mov.u32 	%r2, %ctaid.x;
	mov.u32 	%r17, %ntid.x;
	mad.lo.s32 	%r7, %r2, %r17, %r1;
	mul.wide.u32 	%rd4, %r7, 4;
	add.s64 	%rd5, %rd3, %rd4;
	ld.global.u32 	%r8, [%rd5];
	shl.b32 	%r9, %r1, 2;
	mov.u32 	%r10, sdata;
	add.s32 	%r4, %r10, %r9;
	st.shared.u32 	[%r4], %r8;
	bar.sync 	0;
	setp.lt.u32 	%p1, %r17, 2;
	@%p1 bra 	$L__BB7_4;
$L__BB7_1:
	shr.u32 	%r6, %r17, 1;
	setp.ge.u32 	%p2, %r1, %r6;
	@%p2 bra 	$L__BB7_3;
	shl.b32 	%r11, %r6, 2;
	add.s32 	%r12, %r4, %r11;
	ld.shared.u32 	%r13, [%r12];
	ld.shared.u32 	%r14, [%r4];
	add.s32 	%r15, %r14, %r13;
	st.shared.u32 	[%r4], %r15;
$L__BB7_3:
	bar.sync 	0;
	setp.gt.u32 	%p3, %r17, 3;
	mov.u32 	%r17, %r6;
	@%p3 bra 	$L__BB7_1;
$L__BB7_4:
	setp.ne.s32 	%p4, %r1, 0;
	@%p4 bra 	$L__BB7_6;
	ld.shared.u32 	%r16, [sdata];
	cvta.to.global.u64 	%rd6, %rd1;
	mul.wide.u32 	%rd7, %r2, 4;
	add.s64 	%rd8, %rd6, %rd7;
	st.global.u32 	[%rd8], %r16;
$L__BB7_6:
	ret;

}


// ===== COMPILED SASS (sm_100) =====

	.target	sm_100

	.elftype	@"ET_EXEC"


//--------------------- .note.nv.tkinfo           --------------------------
	.section	.note.nv.tkinfo,"",@"SHT_NOTE"
	.sectionflags	@"SHF_NOTE_NV_TKINFO"
	.tkinfo
        /*0018*/ 	.word	0x00000002
        /*0030*/ 	.string	""
        /*0030*/ 	.string	"ptxas"
        /*0030*/ 	.string	"Cuda compilation tools, release 13.0, V13.0.88"
        /*0030*/ 	.string	"Build cuda_13.0.r13.0/compiler.36424714_0"
        /*0030*/ 	.string	"-arch sm_100 -m 64 "



//--------------------- .note.nv.cuinfo           --------------------------
	.section	.note.nv.cuinfo,"",@"SHT_NOTE"
	.sectionflags	@"SHF_NOTE_NV_CUINFO"
        /*0018*/ 	.short	0x0002
        /*001a*/ 	.short	0x0064
        /*001c*/ 	.short	0x0082
	.zero		2


//--------------------- .nv.info                  --------------------------
	.section	.nv.info,"",@"SHT_CUDA_INFO"
	.align	4


	//----- nvinfo : EIATTR_REGCOUNT
	.align		4
        /*0000*/ 	.byte	0x04, 0x2f
        /*0002*/ 	.short	(.L_1 - .L_0)
	.align		4
.L_0:
        /*0004*/ 	.word	index@(_Z6kernelPfm)
        /*0008*/ 	.word	0x0000000a


	//----- nvinfo : EIATTR_FRAME_SIZE
	.align		4
.L_1:
        /*000c*/ 	.byte	0x04, 0x11
        /*000e*/ 	.short	(.L_3 - .L_2)
	.align		4
.L_2:
        /*0010*/ 	.word	index@(_Z6kernelPfm)
        /*0014*/ 	.word	0x00000000


	//----- nvinfo : EIATTR_REGCOUNT
	.align		4
.L_3:
        /*0018*/ 	.byte	0x04, 0x2f
        /*001a*/ 	.short	(.L_5 - .L_4)
	.align		4
.L_4:
        /*001c*/ 	.word	index@(_Z4fillPfmS_m)
        /*0020*/ 	.word	0x0000000e


	//----- nvinfo : EIATTR_FRAME_SIZE
	.align		4
.L_5:
        /*0024*/ 	.byte	0x04, 0x11
        /*0026*/ 	.short	(.L_7 - .L_6)
	.align		4
.L_6:
        /*0028*/ 	.word	index@(_Z4fillPfmS_m)
        /*002c*/ 	.word	0x00000000


	//----- nvinfo : EIATTR_REGCOUNT
	.align		4
.L_7:
        /*0030*/ 	.byte	0x04, 0x2f
        /*0032*/ 	.short	(.L_9 - .L_8)
	.align		4
.L_8:
        /*0034*/ 	.word	index@(_Z6doCalcPfmS_m)
        /*0038*/ 	.word	0x00000014


	//----- nvinfo : EIATTR_FRAME_SIZE
	.align		4
.L_9:
        /*003c*/ 	.byte	0x04, 0x11
        /*003e*/ 	.short	(.L_11 - .L_10)
	.align		4
.L_10:
        /*0040*/ 	.word	index@(_Z6doCalcPfmS_m)
        /*0044*/ 	.word	0x00000000


	//----- nvinfo : EIATTR_REGCOUNT
	.align		4
.L_11:
        /*0048*/ 	.byte	0x04, 0x2f
        /*004a*/ 	.short	(.L_13 - .L_12)
	.align		4
.L_12:
        /*004c*/ 	.word	index@(_Z7doCheckPfmS_mPim)
        /*0050*/ 	.word	0x00000012


	//----- nvinfo : EIATTR_FRAME_SIZE
	.align		4
.L_13:
        /*0054*/ 	.byte	0x04, 0x11
        /*0056*/ 	.short	(.L_15 - .L_14)
	.align		4
.L_14:
        /*0058*/ 	.word	index@(_Z7doCheckPfmS_mPim)
        /*005c*/ 	.word	0x00000000


	//----- nvinfo : EIATTR_REGCOUNT
	.align		4
.L_15:
        /*0060*/ 	.byte	0x04, 0x2f
        /*0062*/ 	.short	(.L_17 - .L_16)
	.align		4
.L_16:
        /*0064*/ 	.word	index@(_Z9reduceSumPimS_)
        /*0068*/ 	.word	0x0000001a


	//----- nvinfo : EIATTR_FRAME_SIZE
	.align		4
.L_17:
        /*006c*/ 	.byte	0x04, 0x11
        /*006e*/ 	.short	(.L_19 - .L_18)
	.align		4
.L_18:
        /*0070*/ 	.word	index@(_Z9reduceSumPimS_)
        /*0074*/ 	.word	0x00000000


	//----- nvinfo : EIATTR_REGCOUNT
	.align		4
.L_19:
        /*0078*/ 	.byte	0x04, 0x2f
        /*007a*/ 	.short	(.L_21 - .L_20)
	.align		4
.L_20:
        /*007c*/ 	.word	index@(_Z7reduce1PiS_)
        /*0080*/ 	.word	0x0000000b


	//----- nvinfo : EIATTR_FRAME_SIZE
	.align		4
.L_21:
        /*0084*/ 	.byte	0x04, 0x11
        /*0086*/ 	.short	(.L_23 - .L_22)
	.align		4
.L_22:
        /*0088*/ 	.word	index@(_Z7reduce1PiS_)
        /*008c*/ 	.word	0x00000000


	//----- nvinfo : EIATTR_REGCOUNT
	.align		4
.L_23:
        /*0090*/ 	.byte	0x04, 0x2f
        /*0092*/ 	.short	(.L_25 - .L_24)
	.align		4
.L_24:
        /*0094*/ 	.word	index@(_Z7reduce2PiS_)
        /*0098*/ 	.word	0x0000000a


	//----- nvinfo : EIATTR_FRAME_SIZE
	.align		4
.L_25:
        /*009c*/ 	.byte	0x04, 0x11
        /*009e*/ 	.short	(.L_27 - .L_26)
	.align		4
.L_26:
        /*00a0*/ 	.word	index@(_Z7reduce2PiS_)
        /*00a4*/ 	.word	0x00000000


	//----- nvinfo : EIATTR_REGCOUNT
	.align		4
.L_27:
        /*00a8*/ 	.byte	0x04, 0x2f
        /*00aa*/ 	.short	(.L_29 - .L_28)
	.align		4
.L_28:
        /*00ac*/ 	.word	index@(_Z7reduce3PiS_)
        /*00b0*/ 	.word	0x0000000b


	//----- nvinfo : EIATTR_FRAME_SIZE
	.align		4
.L_29:
        /*00b4*/ 	.byte	0x04, 0x11
        /*00b6*/ 	.short	(.L_31 - .L_30)
	.align		4
.L_30:
        /*00b8*/ 	.word	index@(_Z7reduce3PiS_)
        /*00bc*/ 	.word	0x00000000


	//----- nvinfo : EIATTR_MIN_STACK_SIZE
	.align		4
.L_31:
        /*00c0*/ 	.byte	0x04, 0x12
        /*00c2*/ 	.short	(.L_33 - .L_32)
	.align		4
.L_32:
        /*00c4*/ 	.word	index@(_Z7reduce3PiS_)
        /*00c8*/ 	.word	0x00000000


	//----- nvinfo : EIATTR_MIN_STACK_SIZE
	.align		4
.L_33:
        /*00cc*/ 	.byte	0x04, 0x12
        /*00ce*/ 	.short	(.L_35 - .L_34)
	.align		4
.L_34:
        /*00d0*/ 	.word	index@(_Z7reduce2PiS_)
        /*00d4*/ 	.word	0x00000000


	//----- nvinfo : EIATTR_MIN_STACK_SIZE
	.align		4
.L_35:
        /*00d8*/ 	.byte	0x04, 0x12
        /*00da*/ 	.short	(.L_37 - .L_36)
	.align		4
.L_36:
        /*00dc*/ 	.word	index@(_Z7reduce1PiS_)
        /*00e0*/ 	.word	0x00000000


	//----- nvinfo : EIATTR_MIN_STACK_SIZE
	.align		4
.L_37:
        /*00e4*/ 	.byte	0x04, 0x12
        /*00e6*/ 	.short	(.L_39 - .L_38)
	.align		4
.L_38:
        /*00e8*/ 	.word	index@(_Z9reduceSumPimS_)
        /*00ec*/ 	.word	0x00000000


	//----- nvinfo : EIATTR_MIN_STACK_SIZE
	.align		4
.L_39:
        /*00f0*/ 	.byte	0x04, 0x12
        /*00f2*/ 	.short	(.L_41 - .L_40)
	.align		4
.L_40:
        /*00f4*/ 	.word	index@(_Z7doCheckPfmS_mPim)
        /*00f8*/ 	.word	0x00000000


	//----- nvinfo : EIATTR_MIN_STACK_SIZE
	.align		4
.L_41:
        /*00fc*/ 	.byte	0x04, 0x12
        /*00fe*/ 	.short	(.L_43 - .L_42)
	.align		4
.L_42:
        /*0100*/ 	.word	index@(_Z6doCalcPfmS_m)
        /*0104*/ 	.word	0x00000000


	//----- nvinfo : EIATTR_MIN_STACK_SIZE
	.align		4
.L_43:
        /*0108*/ 	.byte	0x04, 0x12
        /*010a*/ 	.short	(.L_45 - .L_44)
	.align		4
.L_44:
        /*010c*/ 	.word	index@(_Z4fillPfmS_m)
        /*0110*/ 	.word	0x00000000


	//----- nvinfo : EIATTR_MIN_STACK_SIZE
	.align		4
.L_45:
        /*0114*/ 	.byte	0x04, 0x12
        /*0116*/ 	.short	(.L_47 - .L_46)
	.align		4
.L_46:
        /*0118*/ 	.word	index@(_Z6kernelPfm)
        /*011c*/ 	.word	0x00000000
.L_47:


//--------------------- .nv.compat                --------------------------
	.section	.nv.compat,"",@"SHT_CUDA_COMPAT_INFO"
	.align	4
        /*0000*/ 	.byte	0x02, 0x09, 0x00, 0x00, 0x02, 0x02, 0x01, 0x00, 0x02, 0x05, 0x05, 0x00, 0x03, 0x07, 0x01, 0x01
        /*0010*/ 	.byte	0x02, 0x03, 0x00, 0x00, 0x02, 0x06, 0x01, 0x00, 0x04, 0x0b, 0x08, 0x00, 0x01, 0x00, 0x00, 0x00
        /*0020*/ 	.byte	0x00, 0x00, 0x00, 0x00


//--------------------- .nv.info._Z7reduce3PiS_   --------------------------
	.section	.nv.info._Z7reduce3PiS_,"",@"SHT_CUDA_INFO"
	.sectionflags	@""
	.align	4


	//----- nvinfo : EIATTR_CUDA_API_VERSION
	.align		4
        /*0000*/ 	.byte	0x04, 0x37
        /*0002*/ 	.short	(.L_49 - .L_48)
.L_48:
        /*0004*/ 	.word	0x00000082


	//----- nvinfo : EIATTR_KPARAM_INFO
	.align		4
.L_49:
        /*0008*/ 	.byte	0x04, 0x17
        /*000a*/ 	.short	(.L_51 - .L_50)
.L_50:
        /*000c*/ 	.word	0x00000000
        /*0010*/ 	.short	0x0001
        /*0012*/ 	.short	0x0008
        /*0014*/ 	.byte	0x00, 0xf5, 0x21, 0x00


	//----- nvinfo : EIATTR_KPARAM_INFO
	.align		4
.L_51:
        /*0018*/ 	.byte	0x04, 0x17
        /*001a*/ 	.short	(.L_53 - .L_52)
.L_52:
        /*001c*/ 	.word	0x00000000
        /*0020*/ 	.short	0x0000
        /*0022*/ 	.short	0x0000
        /*0024*/ 	.byte	0x00, 0xf5, 0x21, 0x00


	//----- nvinfo : EIATTR_SPARSE_MMA_MASK
	.align		4
.L_53:
        /*0028*/ 	.byte	0x03, 0x50
        /*002a*/ 	.short	0x0000


	//----- nvinfo : EIATTR_MAXREG_COUNT
	.align		4
        /*002c*/ 	.byte	0x03, 0x1b
        /*002e*/ 	.short	0x00ff


	//----- nvinfo : EIATTR_NUM_BARRIERS
	.align		4
        /*0030*/ 	.byte	0x02, 0x4c
        /*0032*/ 	.byte	0x01
	.zero		1


	//----- nvinfo : EIATTR_MERCURY_ISA_VERSION
	.align		4
        /*0034*/ 	.byte	0x03, 0x5f
        /*0036*/ 	.short	0x0101


	//----- nvinfo : EIATTR_VRC_CTA_INIT_COUNT
	.align		4
        /*0038*/ 	.byte	0x02, 0x4a
	.zero		1
	.zero		1


	//----- nvinfo : EIATTR_EXIT_INSTR_OFFSETS
	.align		4
        /*003c*/ 	.byte	0x04, 0x1c
        /*003e*/ 	.short	(.L_55 - .L_54)


	//   ....[0]....
.L_54:
        /*0040*/ 	.word	0x000001e0


	//   ....[1]....
        /*0044*/ 	.word	0x00000260


	//----- nvinfo : EIATTR_CBANK_PARAM_SIZE
	.align		4
.L_55:
        /*0048*/ 	.byte	0x03, 0x19
        /*004a*/ 	.short	0x0010


	//----- nvinfo : EIATTR_PARAM_CBANK
	.align		4
        /*004c*/ 	.byte	0x04, 0x0a
        /*004e*/ 	.short	(.L_57 - .L_56)
	.align		4
.L_56:
        /*0050*/ 	.word	index@(.nv.constant0._Z7reduce3PiS_)
        /*0054*/ 	.short	0x0380
        /*0056*/ 	.short	0x0010


	//----- nvinfo : EIATTR_SW_WAR
	.align		4
.L_57:
        /*0058*/ 	.byte	0x04, 0x36
        /*005a*/ 	.short	(.L_59 - .L_58)
.L_58:
        /*005c*/ 	.word	0x00000008
.L_59:


//--------------------- .nv.info._Z7reduce2PiS_   --------------------------
	.section	.nv.info._Z7reduce2PiS_,"",@"SHT_CUDA_INFO"
	.sectionflags	@""
	.align	4


	//----- nvinfo : EIATTR_CUDA_API_VERSION
	.align		4
        /*0000*/ 	.byte	0x04, 0x37
        /*0002*/ 	.short	(.L_61 - .L_60)
.L_60:
        /*0004*/ 	.word	0x00000082


	//----- nvinfo : EIATTR_KPARAM_INFO
	.align		4
.L_61:
        /*0008*/ 	.byte	0x04, 0x17
        /*000a*/ 	.short	(.L_63 - .L_62)
.L_62:
        /*000c*/ 	.word	0x00000000
        /*0010*/ 	.short	0x0001
        /*0012*/ 	.short	0x0008
        /*0014*/ 	.byte	0x00, 0xf5, 0x21, 0x00


	//----- nvinfo : EIATTR_KPARAM_INFO
	.align		4
.L_63:
        /*0018*/ 	.byte	0x04, 0x17
        /*001a*/ 	.short	(.L_65 - .L_64)
.L_64:
        /*001c*/ 	.word	0x00000000
        /*0020*/ 	.short	0x0000
        /*0022*/ 	.short	0x0000
        /*0024*/ 	.byte	0x00, 0xf5, 0x21, 0x00


	//----- nvinfo : EIATTR_SPARSE_MMA_MASK
	.align		4
.L_65:
        /*0028*/ 	.byte	0x03, 0x50
        /*002a*/ 	.short	0x0000


	//----- nvinfo : EIATTR_MAXREG_COUNT
	.align		4
        /*002c*/ 	.byte	0x03, 0x1b
        /*002e*/ 	.short	0x00ff


	//----- nvinfo : EIATTR_NUM_BARRIERS
	.align		4
        /*0030*/ 	.byte	0x02, 0x4c
        /*0032*/ 	.byte	0x01
	.zero		1


	//----- nvinfo : EIATTR_MERCURY_ISA_VERSION
	.align		4
        /*0034*/ 	.byte	0x03, 0x5f
        /*0036*/ 	.short	0x0101


	//----- nvinfo : EIATTR_VRC_CTA_INIT_COUNT
	.align		4
        /*0038*/ 	.byte	0x02, 0x4a
	.zero		1
	.zero		1


	//----- nvinfo : EIATTR_EXIT_INSTR_OFFSETS
	.align		4
        /*003c*/ 	.byte	0x04, 0x1c
        /*003e*/ 	.short	(.L_67 - .L_66)


	//   ....[0]....
.L_66:
        /*0040*/ 	.word	0x00000210


	//   ....[1]....
        /*0044*/ 	.word	0x00000290


	//----- nvinfo : EIATTR_CBANK_PARAM_SIZE
	.align		4
.L_67:
        /*0048*/ 	.byte	0x03, 0x19
        /*004a*/ 	.short	0x0010


	//----- nvinfo : EIATTR_PARAM_CBANK
	.align		4
        /*004c*/ 	.byte	0x04, 0x0a
        /*004e*/ 	.short	(.L_69 - .L_68)
	.align		4
.L_68:
        /*0050*/ 	.word	index@(.nv.constant0._Z7reduce2PiS_)
        /*0054*/ 	.short	0x0380
        /*0056*/ 	.short	0x0010


	//----- nvinfo : EIATTR_SW_WAR
	.align		4
.L_69:
        /*0058*/ 	.byte	0x04, 0x36
        /*005a*/ 	.short	(.L_71 - .L_70)
.L_70:
        /*005c*/ 	.word	0x00000008
.L_71:


//--------------------- .nv.info._Z7reduce1PiS_   --------------------------
	.section	.nv.info._Z7reduce1PiS_,"",@"SHT_CUDA_INFO"
	.sectionflags	@""
	.align	4


	//----- nvinfo : EIATTR_CUDA_API_VERSION
	.align		4
        /*0000*/ 	.byte	0x04, 0x37
        /*0002*/ 	.short	(.L_73 - .L_72)
.L_72:
        /*0004*/ 	.word	0x00000082


	//----- nvinfo : EIATTR_KPARAM_INFO
	.align		4
.L_73:
        /*0008*/ 	.byte	0x04, 0x17
        /*000a*/ 	.short	(.L_75 - .L_74)
.L_74:
        /*000c*/ 	.word	0x00000000
        /*0010*/ 	.short	0x0001
        /*0012*/ 	.short	0x0008
        /*0014*/ 	.byte	0x00, 0xf5, 0x21, 0x00


	//----- nvinfo : EIATTR_KPARAM_INFO
	.align		4
.L_75:
        /*0018*/ 	.byte	0x04, 0x17
        /*001a*/ 	.short	(.L_77 - .L_76)
.L_76:
        /*001c*/ 	.word	0x00000000
        /*0020*/ 	.short	0x0000
        /*0022*/ 	.short	0x0000
        /*0024*/ 	.byte	0x00, 0xf5, 0x21, 0x00


	//----- nvinfo : EIATTR_SPARSE_MMA_MASK
	.align		4
.L_77:
        /*0028*/ 	.byte	0x03, 0x50
        /*002a*/ 	.short	0x0000


	//----- nvinfo : EIATTR_MAXREG_COUNT
	.align		4
        /*002c*/ 	.byte	0x03, 0x1b
        /*002e*/ 	.short	0x00ff


	//----- nvinfo : EIATTR_NUM_BARRIERS
	.align		4
        /*0030*/ 	.byte	0x02, 0x4c
        /*0032*/ 	.byte	0x01
	.zero		1


	//----- nvinfo : EIATTR_MERCURY_ISA_VERSION
	.align		4
        /*0034*/ 	.byte	0x03, 0x5f
        /*0036*/ 	.short	0x0101


	//----- nvinfo : EIATTR_VRC_CTA_INIT_COUNT
	.align		4
        /*0038*/ 	.byte	0x02, 0x4a
	.zero		1
	.zero		1


	//----- nvinfo : EIATTR_EXIT_INSTR_OFFSETS
	.align		4
        /*003c*/ 	.byte	0x04, 0x1c
        /*003e*/ 	.short	(.L_79 - .L_78)


	//   ....[0]....
.L_78:
        /*0040*/ 	.word	0x000001f0


	//   ....[1]....
        /*0044*/ 	.word	0x00000270


	//----- nvinfo : EIATTR_CBANK_PARAM_SIZE
	.align		4
.L_79:
        /*0048*/ 	.byte	0x03, 0x19
        /*004a*/ 	.short	0x0010


	//----- nvinfo : EIATTR_PARAM_CBANK
	.align		4
        /*004c*/ 	.byte	0x04, 0x0a
        /*004e*/ 	.short	(.L_81 - .L_80)
	.align		4
.L_80:
        /*0050*/ 	.word	index@(.nv.constant0._Z7reduce1PiS_)
        /*0054*/ 	.short	0x0380
        /*0056*/ 	.short	0x0010


	//----- nvinfo : EIATTR_SW_WAR
	.align		4
.L_81:
        /*0058*/ 	.byte	0x04, 0x36
        /*005a*/ 	.short	(.L_83 - .L_82)
.L_82:
        /*005c*/ 	.word	0x00000008
.L_83:


//--------------------- .nv.info._Z9reduceSumPimS_ --------------------------
	.section	.nv.info._Z9reduceSumPimS_,"",@"SHT_CUDA_INFO"
	.sectionflags	@""
	.align	4


	//----- nvinfo : EIATTR_CUDA_API_VERSION
	.align		4
        /*0000*/ 	.byte	0x04, 0x37
        /*0002*/ 	.short	(.L_85 - .L_84)
.L_84:
        /*0004*/ 	.word	0x00000082


	//----- nvinfo : EIATTR_KPARAM_INFO
	.align		4
.L_85:
        /*0008*/ 	.byte	0x04, 0x17
        /*000a*/ 	.short	(.L_87 - .L_86)
.L_86:
        /*000c*/ 	.word	0x00000000
        /*0010*/ 	.short	0x0002
        /*0012*/ 	.short	0x0010
        /*0014*/ 	.byte	0x00, 0xf5, 0x21, 0x00


	//----- nvinfo : EIATTR_KPARAM_INFO
	.align		4
.L_87:
        /*0018*/ 	.byte	0x04, 0x17
        /*001a*/ 	.short	(.L_89 - .L_88)
.L_88:
        /*001c*/ 	.word	0x00000000
        /*0020*/ 	.short	0x0001
        /*0022*/ 	.short	0x0008
        /*0024*/ 	.byte	0x00, 0xf0, 0x21, 0x00


	//----- nvinfo : EIATTR_KPARAM_INFO
	.align		4
.L_89:
        /*0028*/ 	.byte	0x04, 0x17
        /*002a*/ 	.short	(.L_91 - .L_90)
.L_90:
        /*002c*/ 	.word	0x00000000
        /*0030*/ 	.short	0x0000
        /*0032*/ 	.short	0x0000
        /*0034*/ 	.byte	0x00, 0xf5, 0x21, 0x00


	//----- nvinfo : EIATTR_SPARSE_MMA_MASK
	.align		4
.L_91:
        /*0038*/ 	.byte	0x03, 0x50
        /*003a*/ 	.short	0x0000


	//----- nvinfo : EIATTR_MAXREG_COUNT
	.align		4
        /*003c*/ 	.byte	0x03, 0x1b
        /*003e*/ 	.short	0x00ff


	//----- nvinfo : EIATTR_MERCURY_ISA_VERSION
	.align		4
        /*0040*/ 	.byte	0x03, 0x5f
        /*0042*/ 	.short	0x0101


	//----- nvinfo : EIATTR_VRC_CTA_INIT_COUNT
	.align		4
        /*0044*/ 	.byte	0x02, 0x4a
	.zero		1
	.zero		1


	//----- nvinfo : EIATTR_EXIT_INSTR_OFFSETS
	.align		4
        /*0048*/ 	.byte	0x04, 0x1c
        /*004a*/ 	.short	(.L_93 - .L_92)


	//   ....[0]....
.L_92:
        /*004c*/ 	.word	0x00000030


	//   ....[1]....
        /*0050*/ 	.word	0x00000f50


	//----- nvinfo : EIATTR_CRS_STACK_SIZE
	.align		4
.L_93:
        /*0054*/ 	.byte	0x04, 0x1e
        /*0056*/ 	.short	(.L_95 - .L_94)
.L_94:
        /*0058*/ 	.word	0x00000000


	//----- nvinfo : EIATTR_CBANK_PARAM_SIZE
	.align		4
.L_95:
        /*005c*/ 	.byte	0x03, 0x19
        /*005e*/ 	.short	0x0018


	//----- nvinfo : EIATTR_PARAM_CBANK
	.align		4
        /*0060*/ 	.byte	0x04, 0x0a
        /*0062*/ 	.short	(.L_97 - .L_96)
	.align		4
.L_96:
        /*0064*/ 	.word	index@(.nv.constant0._Z9reduceSumPimS_)
        /*0068*/ 	.short	0x0380
        /*006a*/ 	.short	0x0018


	//----- nvinfo : EIATTR_SW_WAR
	.align		4
.L_97:
        /*006c*/ 	.byte	0x04, 0x36
        /*006e*/ 	.short	(.L_99 - .L_98)
.L_98:
        /*0070*/ 	.word	0x00000008
.L_99:


//--------------------- .nv.info._Z7doCheckPfmS_mPim --------------------------
	.section	.nv.info._Z7doCheckPfmS_mPim,"",@"SHT_CUDA_INFO"
	.sectionflags	@""
	.align	4


	//----- nvinfo : EIATTR_CUDA_API_VERSION
	.align		4
        /*0000*/ 	.byte	0x04, 0x37
        /*0002*/ 	.short	(.L_101 - .L_100)
.L_100:
        /*0004*/ 	.word	0x00000082


	//----- nvinfo : EIATTR_KPARAM_INFO
	.align		4
.L_101:
        /*0008*/ 	.byte	0x04, 0x17
        /*000a*/ 	.short	(.L_103 - .L_102)
.L_102:
        /*000c*/ 	.word	0x00000000
        /*0010*/ 	.short	0x0005
        /*0012*/ 	.short	0x0028
        /*0014*/ 	.byte	0x00, 0xf0, 0x21, 0x00


	//----- nvinfo : EIATTR_KPARAM_INFO
	.align		4
.L_103:
        /*0018*/ 	.byte	0x04, 0x17
        /*001a*/ 	.short	(.L_105 - .L_104)
.L_104:
        /*001c*/ 	.word	0x00000000
        /*0020*/ 	.short	0x0004
        /*0022*/ 	.short	0x0020
        /*0024*/ 	.byte	0x00, 0xf5, 0x21, 0x00


	//----- nvinfo : EIATTR_KPARAM_INFO
	.align		4
.L_105:
        /*0028*/ 	.byte	0x04, 0x17
        /*002a*/ 	.short	(.L_107 - .L_106)
.L_106:
        /*002c*/ 	.word	0x00000000
        /*0030*/ 	.short	0x0003
        /*0032*/ 	.short	0x0018
        /*0034*/ 	.byte	0x00, 0xf0, 0x21, 0x00


	//----- nvinfo : EIATTR_KPARAM_INFO
	.align		4
.L_107:
        /*0038*/ 	.byte	0x04, 0x17
        /*003a*/ 	.short	(.L_109 - .L_108)
.L_108:
        /*003c*/ 	.word	0x00000000
        /*0040*/ 	.short	0x0002
        /*0042*/ 	.short	0x0010
        /*0044*/ 	.byte	0x00, 0xf5, 0x21, 0x00


	//----- nvinfo : EIATTR_KPARAM_INFO
	.align		4
.L_109:
        /*0048*/ 	.byte	0x04, 0x17
        /*004a*/ 	.short	(.L_111 - .L_110)
.L_110:
        /*004c*/ 	.word	0x00000000
        /*0050*/ 	.short	0x0001
        /*0052*/ 	.short	0x0008
        /*0054*/ 	.byte	0x00, 0xf0, 0x21, 0x00


	//----- nvinfo : EIATTR_KPARAM_INFO
	.align		4
.L_111:
        /*0058*/ 	.byte	0x04, 0x17
        /*005a*/ 	.short	(.L_113 - .L_112)
.L_112:
        /*005c*/ 	.word	0x00000000
        /*0060*/ 	.short	0x0000
        /*0062*/ 	.short	0x0000
        /*0064*/ 	.byte	0x00, 0xf5, 0x21, 0x00


	//----- nvinfo : EIATTR_SPARSE_MMA_MASK
	.align		4
.L_113:
        /*0068*/ 	.byte	0x03, 0x50
        /*006a*/ 	.short	0x0000


	//----- nvinfo : EIATTR_MAXREG_COUNT
	.align		4
        /*006c*/ 	.byte	0x03, 0x1b
        /*006e*/ 	.short	0x00ff


	//----- nvinfo : EIATTR_MERCURY_ISA_VERSION
	.align		4
        /*0070*/ 	.byte	0x03, 0x5f
        /*0072*/ 	.short	0x0101


	//----- nvinfo : EIATTR_VRC_CTA_INIT_COUNT
	.align		4
        /*0074*/ 	.byte	0x02, 0x4a
	.zero		1
	.zero		1


	//----- nvinfo : EIATTR_EXIT_INSTR_OFFSETS
	.align		4
        /*0078*/ 	.byte	0x04, 0x1c
        /*007a*/ 	.short	(.L_115 - .L_114)


	//   ....[0]....
.L_114:
        /*007c*/ 	.word	0x00000170


	//   ....[1]....
        /*0080*/ 	.word	0x000001a0


	//   ....[2]....
        /*0084*/ 	.word	0x000002b0


	//   ....[3]....
        /*0088*/ 	.word	0x000002e0


	//----- nvinfo : EIATTR_CBANK_PARAM_SIZE
	.align		4
.L_115:
        /*008c*/ 	.byte	0x03, 0x19
        /*008e*/ 	.short	0x0030


	//----- nvinfo : EIATTR_PARAM_CBANK
	.align		4
        /*0090*/ 	.byte	0x04, 0x0a
        /*0092*/ 	.short	(.L_117 - .L_116)
	.align		4
.L_116:
        /*0094*/ 	.word	index@(.nv.constant0._Z7doCheckPfmS_mPim)
        /*0098*/ 	.short	0x0380
        /*009a*/ 	.short	0x0030


	//----- nvinfo : EIATTR_SW_WAR
	.align		4
.L_117:
        /*009c*/ 	.byte	0x04, 0x36
        /*009e*/ 	.short	(.L_119 - .L_118)
.L_118:
        /*00a0*/ 	.word	0x00000008
.L_119:


//--------------------- .nv.info._Z6doCalcPfmS_m  --------------------------
	.section	.nv.info._Z6doCalcPfmS_m,"",@"SHT_CUDA_INFO"
	.sectionflags	@""
	.align	4


	//----- nvinfo : EIATTR_CUDA_API_VERSION
	.align		4
        /*0000*/ 	.byte	0x04, 0x37
        /*0002*/ 	.short	(.L_121 - .L_120)
.L_120:
        /*0004*/ 	.word	0x00000082


	//----- nvinfo : EIATTR_KPARAM_INFO
	.align		4
.L_121:
        /*0008*/ 	.byte	0x04, 0x17
        /*000a*/ 	.short	(.L_123 - .L_122)
.L_122:
        /*000c*/ 	.word	0x00000000
        /*0010*/ 	.short	0x0003
        /*0012*/ 	.short	0x0018
        /*0014*/ 	.byte	0x00, 0xf0, 0x21, 0x00


	//----- nvinfo : EIATTR_KPARAM_INFO
	.align		4
.L_123:
        /*0018*/ 	.byte	0x04, 0x17
        /*001a*/ 	.short	(.L_125 - .L_124)
.L_124:
        /*001c*/ 	.word	0x00000000
        /*0020*/ 	.short	0x0002
        /*0022*/ 	.short	0x0010
        /*0024*/ 	.byte	0x00, 0xf5, 0x21, 0x00


	//----- nvinfo : EIATTR_KPARAM_INFO
	.align		4
.L_125:
        /*0028*/ 	.byte	0x04, 0x17
        /*002a*/ 	.short	(.L_127 - .L_126)
.L_126:
        /*002c*/ 	.word	0x00000000
        /*0030*/ 	.short	0x0001
        /*0032*/ 	.short	0x0008
        /*0034*/ 	.byte	0x00, 0xf0, 0x21, 0x00


	//----- nvinfo : EIATTR_KPARAM_INFO
	.align		4
.L_127:
        /*0038*/ 	.byte	0x04, 0x17
        /*003a*/ 	.short	(.L_129 - .L_128)
.L_128:
        /*003c*/ 	.word	0x00000000
        /*0040*/ 	.short	0x0000
        /*0042*/ 	.short	0x0000
        /*0044*/ 	.byte	0x00, 0xf5, 0x21, 0x00


	//----- nvinfo : EIATTR_SPARSE_MMA_MASK
	.align		4
.L_129:
        /*0048*/ 	.byte	0x03, 0x50
        /*004a*/ 	.short	0x0000


	//----- nvinfo : EIATTR_MAXREG_COUNT
	.align		4
        /*004c*/ 	.byte	0x03, 0x1b
        /*004e*/ 	.short	0x00ff


	//----- nvinfo : EIATTR_MERCURY_ISA_VERSION
	.align		4
        /*0050*/ 	.byte	0x03, 0x5f
        /*0052*/ 	.short	0x0101


	//----- nvinfo : EIATTR_VRC_CTA_INIT_COUNT
	.align		4
        /*0054*/ 	.byte	0x02, 0x4a
	.zero		1
	.zero		1


	//----- nvinfo : EIATTR_EXIT_INSTR_OFFSETS
	.align		4
        /*0058*/ 	.byte	0x04, 0x1c
        /*005a*/ 	.short	(.L_131 - .L_130)


	//   ....[0]....
.L_130:
        /*005c*/ 	.word	0x000000f0


	//   ....[1]....
        /*0060*/ 	.word	0x00000120


	//   ....[2]....
        /*0064*/ 	.word	0x000001d0


	//   ....[3]....
        /*0068*/ 	.word	0x000003c0


	//----- nvinfo : EIATTR_CBANK_PARAM_SIZE
	.align		4
.L_131:
        /*006c*/ 	.byte	0x03, 0x19
        /*006e*/ 	.short	0x0020


	//----- nvinfo : EIATTR_PARAM_CBANK
	.align		4
        /*0070*/ 	.byte	0x04, 0x0a
        /*0072*/ 	.short	(.L_133 - .L_132)
	.align		4
.L_132:
        /*0074*/ 	.word	index@(.nv.constant0._Z6doCalcPfmS_m)
        /*0078*/ 	.short	0x0380
        /*007a*/ 	.short	0x0020


	//----- nvinfo : EIATTR_SW_WAR
	.align		4
.L_133:
        /*007c*/ 	.byte	0x04, 0x36
        /*007e*/ 	.short	(.L_135 - .L_134)
.L_134:
        /*0080*/ 	.word	0x00000008
.L_135:


//--------------------- .nv.info._Z4fillPfmS_m    --------------------------
	.section	.nv.info._Z4fillPfmS_m,"",@"SHT_CUDA_INFO"
	.sectionflags	@""
	.align	4


	//----- nvinfo : EIATTR_CUDA_API_VERSION
	.align		4
        /*0000*/ 	.byte	0x04, 0x37
        /*0002*/ 	.short	(.L_137 - .L_136)
.L_136:
        /*0004*/ 	.word	0x00000082


	//----- nvinfo : EIATTR_KPARAM_INFO
	.align		4
.L_137:
        /*0008*/ 	.byte	0x04, 0x17
        /*000a*/ 	.short	(.L_139 - .L_138)
.L_138:
        /*000c*/ 	.word	0x00000000
        /*0010*/ 	.short	0x0003
        /*0012*/ 	.short	0x0018
        /*0014*/ 	.byte	0x00, 0xf0, 0x21, 0x00


	//----- nvinfo : EIATTR_KPARAM_INFO
	.align		4
.L_139:
        /*0018*/ 	.byte	0x04, 0x17
        /*001a*/ 	.short	(.L_141 - .L_140)
.L_140:
        /*001c*/ 	.word	0x00000000
        /*0020*/ 	.short	0x0002
        /*0022*/ 	.short	0x0010
        /*0024*/ 	.byte	0x00, 0xf5, 0x21, 0x00


	//----- nvinfo : EIATTR_KPARAM_INFO
	.align		4
.L_141:
        /*0028*/ 	.byte	0x04, 0x17
        /*002a*/ 	.short	(.L_143 - .L_142)
.L_142:
        /*002c*/ 	.word	0x00000000
        /*0030*/ 	.short	0x0001
        /*0032*/ 	.short	0x0008
        /*0034*/ 	.byte	0x00, 0xf0, 0x21, 0x00


	//----- nvinfo : EIATTR_KPARAM_INFO
	.align		4
.L_143:
        /*0038*/ 	.byte	0x04, 0x17
        /*003a*/ 	.short	(.L_145 - .L_144)
.L_144:
        /*003c*/ 	.word	0x00000000
        /*0040*/ 	.short	0x0000
        /*0042*/ 	.short	0x0000
        /*0044*/ 	.byte	0x00, 0xf5, 0x21, 0x00


	//----- nvinfo : EIATTR_SPARSE_MMA_MASK
	.align		4
.L_145:
        /*0048*/ 	.byte	0x03, 0x50
        /*004a*/ 	.short	0x0000


	//----- nvinfo : EIATTR_MAXREG_COUNT
	.align		4
        /*004c*/ 	.byte	0x03, 0x1b
        /*004e*/ 	.short	0x00ff


	//----- nvinfo : EIATTR_MERCURY_ISA_VERSION
	.align		4
        /*0050*/ 	.byte	0x03, 0x5f
        /*0052*/ 	.short	0x0101


	//----- nvinfo : EIATTR_VRC_CTA_INIT_COUNT
	.align		4
        /*0054*/ 	.byte	0x02, 0x4a
	.zero		1
	.zero		1


	//----- nvinfo : EIATTR_EXIT_INSTR_OFFSETS
	.align		4
        /*0058*/ 	.byte	0x04, 0x1c
        /*005a*/ 	.short	(.L_147 - .L_146)


	//   ....[0]....
.L_146:
        /*005c*/ 	.word	0x000001b0


	//   ....[1]....
        /*0060*/ 	.word	0x00000250


	//   ....[2]....
        /*0064*/ 	.word	0x000002b0


	//----- nvinfo : EIATTR_CBANK_PARAM_SIZE
	.align		4
.L_147:
        /*0068*/ 	.byte	0x03, 0x19
        /*006a*/ 	.short	0x0020


	//----- nvinfo : EIATTR_PARAM_CBANK
	.align		4
        /*006c*/ 	.byte	0x04, 0x0a
        /*006e*/ 	.short	(.L_149 - .L_148)
	.align		4
.L_148:
        /*0070*/ 	.word	index@(.nv.constant0._Z4fillPfmS_m)
        /*0074*/ 	.short	0x0380
        /*0076*/ 	.short	0x0020


	//----- nvinfo : EIATTR_SW_WAR
	.align		4
.L_149:
        /*0078*/ 	.byte	0x04, 0x36
        /*007a*/ 	.short	(.L_151 - .L_150)
.L_150:
        /*007c*/ 	.word	0x00000008
.L_151:


//--------------------- .nv.info._Z6kernelPfm     --------------------------
	.section	.nv.info._Z6kernelPfm,"",@"SHT_CUDA_INFO"
	.sectionflags	@""
	.align	4


	//----- nvinfo : EIATTR_CUDA_API_VERSION
	.align		4
        /*0000*/ 	.byte	0x04, 0x37
        /*0002*/ 	.short	(.L_153 - .L_152)
.L_152:
        /*0004*/ 	.word	0x00000082


	//----- nvinfo : EIATTR_KPARAM_INFO
	.align		4
.L_153:
        /*0008*/ 	.byte	0x04, 0x17
        /*000a*/ 	.short	(.L_155 - .L_154)
.L_154:
        /*000c*/ 	.word	0x00000000
        /*0010*/ 	.short	0x0001
        /*0012*/ 	.short	0x0008
        /*0014*/ 	.byte	0x00, 0xf0, 0x21, 0x00


	//----- nvinfo : EIATTR_KPARAM_INFO
	.align		4
.L_155:
        /*0018*/ 	.byte	0x04, 0x17
        /*001a*/ 	.short	(.L_157 - .L_156)
.L_156:
        /*001c*/ 	.word	0x00000000
        /*0020*/ 	.short	0x0000
        /*0022*/ 	.short	0x0000
        /*0024*/ 	.byte	0x00, 0xf5, 0x21, 0x00


	//----- nvinfo : EIATTR_SPARSE_MMA_MASK
	.align		4
.L_157:
        /*0028*/ 	.byte	0x03, 0x50
        /*002a*/ 	.short	0x0000


	//----- nvinfo : EIATTR_MAXREG_COUNT
	.align		4
        /*002c*/ 	.byte	0x03, 0x1b
        /*002e*/ 	.short	0x00ff


	//----- nvinfo : EIATTR_MERCURY_ISA_VERSION
	.align		4
        /*0030*/ 	.byte	0x03, 0x5f
        /*0032*/ 	.short	0x0101


	//----- nvinfo : EIATTR_VRC_CTA_INIT_COUNT
	.align		4
        /*0034*/ 	.byte	0x02, 0x4a
	.zero		1
	.zero		1


	//----- nvinfo : EIATTR_EXIT_INSTR_OFFSETS
	.align		4
        /*0038*/ 	.byte	0x04, 0x1c
        /*003a*/ 	.short	(.L_159 - .L_158)


	//   ....[0]....
.L_158:
        /*003c*/ 	.word	0x00000120


	//----- nvinfo : EIATTR_CBANK_PARAM_SIZE
	.align		4
.L_159:
        /*0040*/ 	.byte	0x03, 0x19
        /*0042*/ 	.short	0x0010


	//----- nvinfo : EIATTR_PARAM_CBANK
	.align		4
        /*0044*/ 	.byte	0x04, 0x0a
        /*0046*/ 	.short	(.L_161 - .L_160)
	.align		4
.L_160:
        /*0048*/ 	.word	index@(.nv.constant0._Z6kernelPfm)
        /*004c*/ 	.short	0x0380
        /*004e*/ 	.short	0x0010


	//----- nvinfo : EIATTR_SW_WAR
	.align		4
.L_161:
        /*0050*/ 	.byte	0x04, 0x36
        /*0052*/ 	.short	(.L_163 - .L_162)
.L_162:
        /*0054*/ 	.word	0x00000008
.L_163:


//--------------------- .nv.callgraph             --------------------------
	.section	.nv.callgraph,"",@"SHT_CUDA_CALLGRAPH"
	.align	4
	.sectionentsize	8
	.align		4
        /*0000*/ 	.word	0x00000000
	.align		4
        /*0004*/ 	.word	0xffffffff
	.align		4
        /*0008*/ 	.word	0x00000000
	.align		4
        /*000c*/ 	.word	0xfffffffe
	.align		4
        /*0010*/ 	.word	0x00000000
	.align		4
        /*0014*/ 	.word	0xfffffffd
	.align		4
        /*0018*/ 	.word	0x00000000
	.align		4
        /*001c*/ 	.word	0xfffffffc


//--------------------- .text._Z7reduce3PiS_      --------------------------
	.section	.text._Z7reduce3PiS_,"ax",@progbits
	.align	128
        .global         _Z7reduce3PiS_
        .type           _Z7reduce3PiS_,@function
        .size           _Z7reduce3PiS_,(.L_x_22 - _Z7reduce3PiS_)
        .other          _Z7reduce3PiS_,@"STO_CUDA_ENTRY STV_DEFAULT"
_Z7reduce3PiS_:
.text._Z7reduce3PiS_:
[----:B------:R-:W-:Y:S01]  /*0000*/  LDC R1, c[0x0][0x37c] ;  /* 0x0000df00ff017b82 */ /* 0x000fe20000000800 */
[----:B------:R-:W0:Y:S07]  /*0010*/  S2R R6, SR_TID.X ;  /* 0x0000000000067919 */ /* 0x000e2e0000002100 */
[----:B------:R-:W1:Y:S01]  /*0020*/  LDC.64 R2, c[0x0][0x380] ;  /* 0x0000e000ff027b82 */ /* 0x000e620000000a00 */
[----:B------:R-:W0:Y:S01]  /*0030*/  LDCU UR8, c[0x0][0x360] ;  /* 0x00006c00ff0877ac */ /* 0x000e220008000800 */
[----:B------:R-:W0:Y:S01]  /*0040*/  S2R R7, SR_CTAID.X ;  /* 0x0000000000077919 */ /* 0x000e220000002500 */
[----:B------:R-:W2:Y:S01]  /*0050*/  LDCU.64 UR6, c[0x0][0x358] ;  /* 0x00006b00ff0677ac */ /* 0x000ea20008000a00 */
[----:B0-----:R-:W-:-:S04]  /*0060*/  IMAD R5, R7, UR8, R6 ;  /* 0x0000000807057c24 */ /* 0x001fc8000f8e0206 */
[----:B-1----:R-:W-:-:S06]  /*0070*/  IMAD.WIDE.U32 R2, R5, 0x4, R2 ;  /* 0x0000000405027825 */ /* 0x002fcc00078e0002 */
[----:B--2---:R-:W2:Y:S01]  /*0080*/  LDG.E R2, desc[UR6][R2.64] ;  /* 0x0000000602027981 */ /* 0x004ea2000c1e1900 */
[----:B------:R-:W0:Y:S01]  /*0090*/  S2UR UR5, SR_CgaCtaId ;  /* 0x00000000000579c3 */ /* 0x000e220000008800 */
[----:B------:R-:W-:Y:S01]  /*00a0*/  UMOV UR4, 0x400 ;  /* 0x0000040000047882 */ /* 0x000fe20000000000 */
[----:B------:R-:W-:Y:S01]  /*00b0*/  UISETP.GE.U32.AND UP0, UPT, UR8, 0x2, UPT ;  /* 0x000000020800788c */ /* 0x000fe2000bf06070 */
[----:B------:R-:W-:Y:S01]  /*00c0*/  ISETP.NE.AND P0, PT, R6, RZ, PT ;  /* 0x000000ff0600720c */ /* 0x000fe20003f05270 */
[----:B0-----:R-:W-:-:S06]  /*00d0*/  ULEA UR4, UR5, UR4, 0x18 ;  /* 0x0000000405047291 */ /* 0x001fcc000f8ec0ff */
[----:B------:R-:W-:-:S05]  /*00e0*/  LEA R5, R6, UR4, 0x2 ;  /* 0x0000000406057c11 */ /* 0x000fca000f8e10ff */
[----:B--2---:R0:W-:Y:S01]  /*00f0*/  STS [R5], R2 ;  /* 0x0000000205007388 */ /* 0x0041e20000000800 */
[----:B------:R-:W-:Y:S06]  /*0100*/  BAR.SYNC.DEFER_BLOCKING 0x0 ;  /* 0x0000000000007b1d */ /* 0x000fec0000010000 */
[----:B------:R-:W-:Y:S05]  /*0110*/  BRA.U !UP0, `(.L_x_0) ;  /* 0x0000000108307547 */ /* 0x000fea000b800000 */
[----:B------:R-:W-:-:S07]  /*0120*/  IMAD.U32 R0, RZ, RZ, UR8 ;  /* 0x00000008ff007e24 */ /* 0x000fce000f8e00ff */
.L_x_1:
[----:B------:R-:W-:-:S04]  /*0130*/  SHF.R.U32.HI R8, RZ, 0x1, R0 ;  /* 0x00000001ff087819 */ /* 0x000fc80000011600 */
[----:B------:R-:W-:-:S13]  /*0140*/  ISETP.GE.U32.AND P1, PT, R6, R8, PT ;  /* 0x000000080600720c */ /* 0x000fda0003f26070 */
[----:B0-----:R-:W-:Y:S01]  /*0150*/  @!P1 IMAD R2, R8, 0x4, R5 ;  /* 0x0000000408029824 */ /* 0x001fe200078e0205 */
[----:B------:R-:W-:Y:S05]  /*0160*/  @!P1 LDS R3, [R5] ;  /* 0x0000000005039984 */ /* 0x000fea0000000800 */
[----:B------:R-:W0:Y:S02]  /*0170*/  @!P1 LDS R2, [R2] ;  /* 0x0000000002029984 */ /* 0x000e240000000800 */
[----:B0-----:R-:W-:-:S05]  /*0180*/  @!P1 IADD3 R4, PT, PT, R2, R3, RZ ;  /* 0x0000000302049210 */ /* 0x001fca0007ffe0ff */
[----:B------:R1:W-:Y:S01]  /*0190*/  @!P1 STS [R5], R4 ;  /* 0x0000000405009388 */ /* 0x0003e20000000800 */
[----:B------:R-:W-:Y:S01]  /*01a0*/  BAR.SYNC.DEFER_BLOCKING 0x0 ;  /* 0x0000000000007b1d */ /* 0x000fe20000010000 */
[----:B------:R-:W-:Y:S01]  /*01b0*/  ISETP.GT.U32.AND P1, PT, R0, 0x3, PT ;  /* 0x000000030000780c */ /* 0x000fe20003f24070 */
[----:B------:R-:W-:-:S12]  /*01c0*/  IMAD.MOV.U32 R0, RZ, RZ, R8 ;  /* 0x000000ffff007224 */ /* 0x000fd800078e0008 */
[----:B-1----:R-:W-:Y:S05]  /*01d0*/  @P1 BRA `(.L_x_1) ;  /* 0xfffffffc00d41947 */ /* 0x002fea000383ffff */
.L_x_0:
[----:B------:R-:W-:Y:S05]  /*01e0*/  @P0 EXIT ;  /* 0x000000000000094d */ /* 0x000fea0003800000 */
[----:B------:R-:W1:Y:S01]  /*01f0*/  S2UR UR5, SR_CgaCtaId ;  /* 0x00000000000579c3 */ /* 0x000e620000008800 */
[----:B------:R-:W-:-:S07]  /*0200*/  UMOV UR4, 0x400 ;  /* 0x0000040000047882 */ /* 0x000fce0000000000 */
[----:B0-----:R-:W0:Y:S01]  /*0210*/  LDC.64 R2, c[0x0][0x388] ;  /* 0x0000e200ff027b82 */ /* 0x001e220000000a00 */
[----:B-1----:R-:W-:Y:S01]  /*0220*/  ULEA UR4, UR5, UR4, 0x18 ;  /* 0x0000000405047291 */ /* 0x002fe2000f8ec0ff */
[----:B0-----:R-:W-:-:S08]  /*0230*/  IMAD.WIDE.U32 R2, R7, 0x4, R2 ;  /* 0x0000000407027825 */ /* 0x001fd000078e0002 */
[----:B------:R-:W0:Y:S04]  /*0240*/  LDS R5, [UR4] ;  /* 0x00000004ff057984 */ /* 0x000e280008000800 */
[----:B0-----:R-:W-:Y:S01]  /*0250*/  STG.E desc[UR6][R2.64], R5 ;  /* 0x0000000502007986 */ /* 0x001fe2000c101906 */
[----:B------:R-:W-:Y:S05]  /*0260*/  EXIT ;  /* 0x000000000000794d */ /* 0x000fea0003800000 */
.L_x_2:
[----:B------:R-:W-:-:S00]  /*0270*/  BRA `(.L_x_2) ;  /* 0xfffffffc00fc7947 */ /* 0x000fc0000383ffff */
[----:B------:R-:W-:-:S00]  /*0280*/  NOP ;  /* 0x0000000000007918 */ /* 0x000fc00000000000 */
[----:B------:R-:W-:-:S00]  /*0290*/  NOP ;  /* 0x0000000000007918 */ /* 0x000fc00000000000 */
[----:B------:R-:W-:-:S00]  /*02a0*/  NOP ;  /* 0x0000000000007918 */ /* 0x000fc00000000000 */
[----:B------:R-:W-:-:S00]  /*02b0*/  NOP ;  /* 0x0000000000007918 */ /* 0x000fc00000000000 */
[----:B------:R-:W-:-:S00]  /*02c0*/  NOP ;  /* 0x0000000000007918 */ /* 0x000fc00000000000 */
[----:B------:R-:W-:-:S00]  /*02d0*/  NOP ;  /* 0x0000000000007918 */ /* 0x000fc00000000000 */
[----:B------:R-:W-:-:S00]  /*02e0*/  NOP ;  /* 0x0000000000007918 */ /* 0x000fc00000000000 */
[----:B------:R-:W-:-:S00]  /*02f0*/  NOP ;  /* 0x0000000000007918 */ /* 0x000fc00000000000 */
.L_x_22:


//--------------------- .text._Z7reduce2PiS_      --------------------------
	.section	.text._Z7reduce2PiS_,"ax",@progbits
	.align	128
        .global         _Z7reduce2PiS_
        .type           _Z7reduce2PiS_,@function
        .size           _Z7reduce2PiS_,(.L_x_23 - _Z7reduce2PiS_)
        .other          _Z7reduce2PiS_,@"STO_CUDA_ENTRY STV_DEFAULT"
_Z7reduce2PiS_:
.text._Z7reduce2PiS_:
        /* <DEDUP_REMOVED lines=18> */
[----:B------:R-:W-:-:S05]  /*0120*/  UMOV UR5, 0x1 ;  /* 0x0000000100057882 */ /* 0x000fca0000000000 */
.L_x_4:
[----:B------:R-:W-:-:S04]  /*0130*/  USHF.L.U32 UR6, UR5, 0x1, URZ ;  /* 0x0000000105067899 */ /* 0x000fc800080006ff */
[----:B------:R-:W-:Y:S02]  /*0140*/  UISETP.GE.U32.AND UP0, UPT, UR6, UR7, UPT ;  /* 0x000000070600728c */ /* 0x000fe4000bf06070 */
[----:B01----:R-:W-:-:S05]  /*0150*/  IMAD R2, R4, UR6, RZ ;  /* 0x0000000604027c24 */ /* 0x003fca000f8e02ff */
[----:B------:R-:W-:-:S13]  /*0160*/  ISETP.GE.U32.AND P0, PT, R2, UR7, PT ;  /* 0x0000000702007c0c */ /* 0x000fda000bf06070 */
[C---:B------:R-:W-:Y:S01]  /*0170*/  @!P0 VIADD R0, R2.reuse, UR5 ;  /* 0x0000000502008c36 */ /* 0x040fe20008000000 */
[----:B------:R-:W-:Y:S01]  /*0180*/  @!P0 LEA R2, R2, UR4, 0x2 ;  /* 0x0000000402028c11 */ /* 0x000fe2000f8e10ff */
[----:B------:R-:W-:-:S03]  /*0190*/  UMOV UR5, UR6 ;  /* 0x0000000600057c82 */ /* 0x000fc60008000000 */
[----:B------:R-:W-:Y:S01]  /*01a0*/  @!P0 LEA R0, R0, UR4, 0x2 ;  /* 0x0000000400008c11 */ /* 0x000fe2000f8e10ff */
[----:B------:R-:W-:Y:S05]  /*01b0*/  @!P0 LDS R3, [R2] ;  /* 0x0000000002038984 */ /* 0x000fea0000000800 */
[----:B------:R-:W0:Y:S02]  /*01c0*/  @!P0 LDS R0, [R0] ;  /* 0x0000000000008984 */ /* 0x000e240000000800 */
[----:B0-----:R-:W-:-:S05]  /*01d0*/  @!P0 IADD3 R3, PT, PT, R0, R3, RZ ;  /* 0x0000000300038210 */ /* 0x001fca0007ffe0ff */
[----:B------:R1:W-:Y:S01]  /*01e0*/  @!P0 STS [R2], R3 ;  /* 0x0000000302008388 */ /* 0x0003e20000000800 */
[----:B------:R-:W-:Y:S06]  /*01f0*/  BAR.SYNC.DEFER_BLOCKING 0x0 ;  /* 0x0000000000007b1d */ /* 0x000fec0000010000 */
[----:B------:R-:W-:Y:S05]  /*0200*/  BRA.U !UP0, `(.L_x_4) ;  /* 0xfffffffd08c87547 */ /* 0x000fea000b83ffff */
.L_x_3:
[----:B------:R-:W-:Y:S05]  /*0210*/  @P1 EXIT ;  /* 0x000000000000194d */ /* 0x000fea0003800000 */
[----:B------:R-:W2:Y:S01]  /*0220*/  S2UR UR5, SR_CgaCtaId ;  /* 0x00000000000579c3 */ /* 0x000ea20000008800 */
[----:B------:R-:W-:-:S07]  /*0230*/  UMOV UR4, 0x400 ;  /* 0x0000040000047882 */ /* 0x000fce0000000000 */
[----:B01----:R-:W0:Y:S01]  /*0240*/  LDC.64 R2, c[0x0][0x388] ;  /* 0x0000e200ff027b82 */ /* 0x003e220000000a00 */
[----:B--2---:R-:W-:Y:S01]  /*0250*/  ULEA UR4, UR5, UR4, 0x18 ;  /* 0x0000000405047291 */ /* 0x004fe2000f8ec0ff */
[----:B0-----:R-:W-:-:S08]  /*0260*/  IMAD.WIDE.U32 R2, R7, 0x4, R2 ;  /* 0x0000000407027825 */ /* 0x001fd000078e0002 */
[----:B------:R-:W0:Y:S04]  /*0270*/  LDS R5, [UR4] ;  /* 0x00000004ff057984 */ /* 0x000e280008000800 */
[----:B0-----:R-:W-:Y:S01]  /*0280*/  STG.E desc[UR8][R2.64], R5 ;  /* 0x0000000502007986 */ /* 0x001fe2000c101908 */
[----:B------:R-:W-:Y:S05]  /*0290*/  EXIT ;  /* 0x000000000000794d */ /* 0x000fea0003800000 */
.L_x_5:
        /* <DEDUP_REMOVED lines=14> */
.L_x_23:


//--------------------- .text._Z7reduce1PiS_      --------------------------
	.section	.text._Z7reduce1PiS_,"ax",@progbits
	.align	128
        .global         _Z7reduce1PiS_
        .type           _Z7reduce1PiS_,@function
        .size           _Z7reduce1PiS_,(.L_x_24 - _Z7reduce1PiS_)
        .other          _Z7reduce1PiS_,@"STO_CUDA_ENTRY STV_DEFAULT"
_Z7reduce1PiS_:
.text._Z7reduce1PiS_:
        /* <DEDUP_REMOVED lines=18> */
[----:B------:R-:W-:-:S07]  /*0120*/  IMAD.MOV.U32 R0, RZ, RZ, 0x1 ;  /* 0x00000001ff007424 */ /* 0x000fce00078e00ff */
.L_x_7:
[----:B------:R-:W-:-:S05]  /*0130*/  IMAD.SHL.U32 R8, R0, 0x2, RZ ;  /* 0x0000000200087824 */ /* 0x000fca00078e00ff */
[----:B0-----:R-:W-:-:S04]  /*0140*/  IADD3 R2, PT, PT, R8, -0x1, RZ ;  /* 0xffffffff08027810 */ /* 0x001fc80007ffe0ff */
[----:B------:R-:W-:-:S13]  /*0150*/  LOP3.LUT P1, RZ, R2, R7, RZ, 0xc0, !PT ;  /* 0x0000000702ff7212 */ /* 0x000fda000782c0ff */
[----:B------:R-:W-:Y:S01]  /*0160*/  @!P1 IMAD R2, R0, 0x4, R5 ;  /* 0x0000000400029824 */ /* 0x000fe200078e0205 */
[----:B------:R-:W-:Y:S01]  /*0170*/  @!P1 LDS R3, [R5] ;  /* 0x0000000005039984 */ /* 0x000fe20000000800 */
[----:B------:R-:W-:-:S04]  /*0180*/  MOV R0, R8 ;  /* 0x0000000800007202 */ /* 0x000fc80000000f00 */
[----:B------:R-:W0:Y:S02]  /*0190*/  @!P1 LDS R2, [R2] ;  /* 0x0000000002029984 */ /* 0x000e240000000800 */
[----:B0-----:R-:W-:-:S05]  /*01a0*/  @!P1 IADD3 R4, PT, PT, R2, R3, RZ ;  /* 0x0000000302049210 */ /* 0x001fca0007ffe0ff */
[----:B------:R1:W-:Y:S01]  /*01b0*/  @!P1 STS [R5], R4 ;  /* 0x0000000405009388 */ /* 0x0003e20000000800 */
[----:B------:R-:W-:Y:S01]  /*01c0*/  BAR.SYNC.DEFER_BLOCKING 0x0 ;  /* 0x0000000000007b1d */ /* 0x000fe20000010000 */
[----:B------:R-:W-:-:S13]  /*01d0*/  ISETP.GE.U32.AND P1, PT, R8, UR8, PT ;  /* 0x0000000808007c0c */ /* 0x000fda000bf26070 */
[----:B-1----:R-:W-:Y:S05]  /*01e0*/  @!P1 BRA `(.L_x_7) ;  /* 0xfffffffc00d09947 */ /* 0x002fea000383ffff */
.L_x_6:
        /* <DEDUP_REMOVED lines=9> */
.L_x_8:
        /* <DEDUP_REMOVED lines=16> */
.L_x_24:


//--------------------- .text._Z9reduceSumPimS_   --------------------------
	.section	.text._Z9reduceSumPimS_,"ax",@progbits
	.align	128
        .global         _Z9reduceSumPimS_
        .type           _Z9reduceSumPimS_,@function
        .size           _Z9reduceSumPimS_,(.L_x_25 - _Z9reduceSumPimS_)
        .other          _Z9reduceSumPimS_,@"STO_CUDA_ENTRY STV_DEFAULT"
_Z9reduceSumPimS_:
.text._Z9reduceSumPimS_:
[----:B------:R-:W-:Y:S01]  /*0000*/  LDC R1, c[0x0][0x37c] ;  /* 0x0000df00ff017b82 */ /* 0x000fe20000000800 */
[----:B------:R-:W0:Y:S02]  /*0010*/  S2R R0, SR_TID.X ;  /* 0x0000000000007919 */ /* 0x000e240000002100 */
[----:B0-----:R-:W-:-:S13]  /*0020*/  ISETP.NE.AND P0, PT, R0, RZ, PT ;  /* 0x000000ff0000720c */ /* 0x001fda0003f05270 */
[----:B------:R-:W-:Y:S05]  /*0030*/  @P0 EXIT ;  /* 0x000000000000094d */ /* 0x000fea0003800000 */
[----:B------:R-:W0:Y:S01]  /*0040*/  S2R R5, SR_CTAID.X ;  /* 0x0000000000057919 */ /* 0x000e220000002500 */
[----:B------:R-:W0:Y:S01]  /*0050*/  LDC.64 R2, c[0x0][0x390] ;  /* 0x0000e400ff027b82 */ /* 0x000e220000000a00 */
[----:B------:R-:W1:Y:S01]  /*0060*/  LDCU.64 UR8, c[0x0][0x358] ;  /* 0x00006b00ff0877ac */ /* 0x000e620008000a00 */
[----:B------:R-:W-:Y:S01]  /*0070*/  HFMA2 R15, -RZ, RZ, 0, 0 ;  /* 0x00000000ff0f7431 */ /* 0x000fe200000001ff */
[----:B------:R-:W2:Y:S01]  /*0080*/  S2R R0, SR_TID.Y ;  /* 0x0000000000007919 */ /* 0x000ea20000002200 */
[----:B------:R-:W3:Y:S04]  /*0090*/  LDCU.64 UR4, c[0x0][0x380] ;  /* 0x00007000ff0477ac */ /* 0x000ee80008000a00 */
[----:B------:R-:W2:Y:S08]  /*00a0*/  S2UR UR6, SR_CTAID.Y ;  /* 0x00000000000679c3 */ /* 0x000eb00000002600 */
[----:B------:R-:W2:Y:S01]  /*00b0*/  LDC R7, c[0x0][0x364] ;  /* 0x0000d900ff077b82 */ /* 0x000ea20000000800 */
[----:B------:R-:W4:Y:S01]  /*00c0*/  LDCU UR7, c[0x0][0x360] ;  /* 0x00006c00ff0777ac */ /* 0x000f220008000800 */
[----:B---3--:R-:W-:-:S04]  /*00d0*/  UIADD3 UR4, UP0, UPT, UR4, 0x8, URZ ;  /* 0x0000000804047890 */ /* 0x008fc8000ff1e0ff */
[----:B------:R-:W-:Y:S01]  /*00e0*/  UIADD3.X UR5, UPT, UPT, URZ, UR5, URZ, UP0, !UPT ;  /* 0x00000005ff057290 */ /* 0x000fe200087fe4ff */
[----:B0-----:R-:W-:-:S04]  /*00f0*/  IMAD.WIDE.U32 R2, R5, 0x4, R2 ;  /* 0x0000000405027825 */ /* 0x001fc800078e0002 */
[----:B----4-:R-:W-:Y:S01]  /*0100*/  IMAD R6, R5, UR7, RZ ;  /* 0x0000000705067c24 */ /* 0x010fe2000f8e02ff */
[----:B-1----:R0:W-:Y:S03]  /*0110*/  STG.E desc[UR8][R2.64], RZ ;  /* 0x000000ff02007986 */ /* 0x0021e6000c101908 */
[C---:B------:R-:W-:Y:S01]  /*0120*/  VIADD R9, R6.reuse, UR7 ;  /* 0x0000000706097c36 */ /* 0x040fe20008000000 */
[C---:B------:R-:W-:Y:S01]  /*0130*/  IADD3 R8, PT, PT, R6.reuse, 0x1, RZ ;  /* 0x0000000106087810 */ /* 0x040fe20007ffe0ff */
[----:B--2---:R-:W-:Y:S01]  /*0140*/  IMAD R0, R7, UR6, R0 ;  /* 0x0000000607007c24 */ /* 0x004fe2000f8e0200 */
[C---:B------:R-:W-:Y:S01]  /*0150*/  IADD3 R11, PT, PT, R6.reuse, 0x3, RZ ;  /* 0x00000003060b7810 */ /* 0x040fe20007ffe0ff */
[----:B------:R-:W-:Y:S01]  /*0160*/  VIADD R10, R6, 0x2 ;  /* 0x00000002060a7836 */ /* 0x000fe20000000000 */
[----:B------:R-:W-:Y:S02]  /*0170*/  ULOP3.LUT UR6, UR7, 0x3, URZ, 0xc0, !UPT ;  /* 0x0000000307067892 */ /* 0x000fe4000f8ec0ff */
[----:B0-----:R-:W-:-:S10]  /*0180*/  IADD3 R7, PT, PT, R0, R7, RZ ;  /* 0x0000000700077210 */ /* 0x001fd40007ffe0ff */
.L_x_16:
[----:B------:R-:W-:Y:S01]  /*0190*/  ISETP.GE.U32.AND P0, PT, R6, R9, PT ;  /* 0x000000090600720c */ /* 0x000fe20003f06070 */
[----:B------:R-:W-:Y:S01]  /*01a0*/  IMAD.MOV.U32 R14, RZ, RZ, R0 ;  /* 0x000000ffff0e7224 */ /* 0x000fe200078e0000 */
[C---:B------:R-:W-:Y:S01]  /*01b0*/  LOP3.LUT R4, R0.reuse, 0x400, RZ, 0xfc, !PT ;  /* 0x0000040000047812 */ /* 0x040fe200078efcff */
[----:B------:R-:W-:Y:S01]  /*01c0*/  BSSY.RECONVERGENT B0, `(.L_x_9) ;  /* 0x00000d7000007945 */ /* 0x000fe20003800200 */
[----:B------:R-:W-:Y:S02]  /*01d0*/  IADD3 R0, PT, PT, R0, 0x1, RZ ;  /* 0x0000000100007810 */ /* 0x000fe40007ffe0ff */
[----:B------:R-:W-:Y:S02]  /*01e0*/  ISETP.EQ.OR P0, PT, R4, 0x400, P0 ;  /* 0x000004000400780c */ /* 0x000fe40000702670 */
[----:B------:R-:W-:-:S11]  /*01f0*/  ISETP.GE.U32.AND P1, PT, R0, R7, PT ;  /* 0x000000070000720c */ /* 0x000fd60003f26070 */
[----:B01234-:R-:W-:Y:S05]  /*0200*/  @P0 BRA `(.L_x_10) ;  /* 0x0000000c00480947 */ /* 0x01ffea0003800000 */
[----:B------:R-:W-:Y:S01]  /*0210*/  UISETP.NE.AND UP0, UPT, UR6, URZ, UPT ;  /* 0x000000ff0600728c */ /* 0x000fe2000bf05270 */
[----:B------:R-:W-:-:S08]  /*0220*/  IMAD.MOV.U32 R13, RZ, RZ, R6 ;  /* 0x000000ffff0d7224 */ /* 0x000fd000078e0006 */
[----:B------:R-:W-:Y:S05]  /*0230*/  BRA.U !UP0, `(.L_x_11) ;  /* 0x00000001086c7547 */ /* 0x000fea000b800000 */
[----:B------:R-:W0:Y:S01]  /*0240*/  LDC.64 R4, c[0x0][0x380] ;  /* 0x0000e000ff047b82 */ /* 0x000e220000000a00 */
[----:B------:R-:W0:Y:S02]  /*0250*/  LDCU.64 UR10, c[0x0][0x388] ;  /* 0x00007100ff0a77ac */ /* 0x000e240008000a00 */
[----:B0-----:R-:W-:-:S04]  /*0260*/  IMAD.WIDE.U32 R4, R14, UR10, R4 ;  /* 0x0000000a0e047c25 */ /* 0x001fc8000f8e0004 */
[----:B------:R-:W-:Y:S02]  /*0270*/  IMAD R5, R14, UR11, R5 ;  /* 0x0000000b0e057c24 */ /* 0x000fe4000f8e0205 */
[----:B------:R-:W-:-:S05]  /*0280*/  IMAD.WIDE R4, R6, 0x4, R4 ;  /* 0x0000000406047825 */ /* 0x000fca00078e0204 */
[----:B------:R-:W2:Y:S01]  /*0290*/  LDG.E R12, desc[UR8][R4.64] ;  /* 0x00000008040c7981 */ /* 0x000ea2000c1e1900 */
[----:B------:R-:W-:Y:S01]  /*02a0*/  I2FP.F32.S32 R15, R15 ;  /* 0x0000000f000f7245 */ /* 0x000fe20000201400 */
[----:B------:R-:W-:Y:S01]  /*02b0*/  UISETP.NE.AND UP0, UPT, UR6, 0x1, UPT ;  /* 0x000000010600788c */ /* 0x000fe2000bf05270 */
[----:B------:R-:W-:-:S03]  /*02c0*/  MOV R13, R8 ;  /* 0x00000008000d7202 */ /* 0x000fc60000000f00 */
[----:B--2---:R-:W-:-:S06]  /*02d0*/  FADD R15, R12, R15 ;  /* 0x0000000f0c0f7221 */ /* 0x004fcc0000000000 */
[----:B------:R-:W0:Y:S02]  /*02e0*/  F2I.TRUNC.NTZ R15, R15 ;  /* 0x0000000f000f7305 */ /* 0x000e24000020f100 */
[----:B0-----:R0:W-:Y:S01]  /*02f0*/  STG.E desc[UR8][R2.64], R15 ;  /* 0x0000000f02007986 */ /* 0x0011e2000c101908 */
[----:B------:R-:W-:Y:S05]  /*0300*/  BRA.U !UP0, `(.L_x_11) ;  /* 0x0000000108387547 */ /* 0x000fea000b800000 */
[----:B------:R-:W2:Y:S01]  /*0310*/  LDG.E R12, desc[UR8][R4.64+0x4] ;  /* 0x00000408040c7981 */ /* 0x000ea2000c1e1900 */
[----:B0-----:R-:W-:Y:S01]  /*0320*/  I2FP.F32.S32 R15, R15 ;  /* 0x0000000f000f7245 */ /* 0x001fe20000201400 */
[----:B------:R-:W-:Y:S01]  /*0330*/  UISETP.NE.AND UP0, UPT, UR6, 0x2, UPT ;  /* 0x000000020600788c */ /* 0x000fe2000bf05270 */
[----:B------:R-:W-:-:S03]  /*0340*/  IMAD.MOV.U32 R13, RZ, RZ, R10 ;  /* 0x000000ffff0d7224 */ /* 0x000fc600078e000a */
[----:B--2---:R-:W-:-:S04]  /*0350*/  FADD R12, R15, R12 ;  /* 0x0000000c0f0c7221 */ /* 0x004fc80000000000 */
[----:B------:R-:W0:Y:S02]  /*0360*/  F2I.TRUNC.NTZ R15, R12 ;  /* 0x0000000c000f7305 */ /* 0x000e24000020f100 */
[----:B0-----:R1:W-:Y:S01]  /*0370*/  STG.E desc[UR8][R2.64], R15 ;  /* 0x0000000f02007986 */ /* 0x0013e2000c101908 */
[----:B------:R-:W-:Y:S05]  /*0380*/  BRA.U !UP0, `(.L_x_11) ;  /* 0x0000000108187547 */ /* 0x000fea000b800000 */
[----:B------:R-:W2:Y:S01]  /*0390*/  LDG.E R4, desc[UR8][R4.64+0x8] ;  /* 0x0000080804047981 */ /* 0x000ea2000c1e1900 */
[----:B-1----:R-:W-:Y:S02]  /*03a0*/  I2FP.F32.S32 R15, R15 ;  /* 0x0000000f000f7245 */ /* 0x002fe40000201400 */
[----:B------:R-:W-:-:S03]  /*03b0*/  MOV R13, R11 ;  /* 0x0000000b000d7202 */ /* 0x000fc60000000f00 */
[----:B--2---:R-:W-:-:S06]  /*03c0*/  FADD R15, R15, R4 ;  /* 0x000000040f0f7221 */ /* 0x004fcc0000000000 */
[----:B------:R-:W0:Y:S02]  /*03d0*/  F2I.TRUNC.NTZ R15, R15 ;  /* 0x0000000f000f7305 */ /* 0x000e24000020f100 */
[----:B0-----:R2:W-:Y:S02]  /*03e0*/  STG.E desc[UR8][R2.64], R15 ;  /* 0x0000000f02007986 */ /* 0x0015e4000c101908 */
.L_x_11:
[----:B------:R-:W-:-:S09]  /*03f0*/  UISETP.GE.U32.AND UP0, UPT, UR7, 0x4, UPT ;  /* 0x000000040700788c */ /* 0x000fd2000bf06070 */
[----:B------:R-:W-:Y:S05]  /*0400*/  BRA.U !UP0, `(.L_x_10) ;  /* 0x0000000908c87547 */ /* 0x000fea000b800000 */
[----:B------:R-:W3:Y:S01]  /*0410*/  LDC.64 R16, c[0x0][0x388] ;  /* 0x0000e200ff107b82 */ /* 0x000ee20000000a00 */
[----:B------:R-:W-:-:S05]  /*0420*/  IMAD.IADD R12, R13, 0x1, -R9 ;  /* 0x000000010d0c7824 */ /* 0x000fca00078e0a09 */
[----:B------:R-:W-:Y:S01]  /*0430*/  ISETP.GE.AND P0, PT, R12, RZ, PT ;  /* 0x000000ff0c00720c */ /* 0x000fe20003f06270 */
[----:B---3--:R-:W-:-:S04]  /*0440*/  IMAD.WIDE.U32 R4, R14, R16, UR4 ;  /* 0x000000040e047e25 */ /* 0x008fc8000f8e0010 */
[----:B------:R-:W-:-:S08]  /*0450*/  IMAD R5, R14, R17, R5 ;  /* 0x000000110e057224 */ /* 0x000fd000078e0205 */
[----:B------:R-:W-:Y:S05]  /*0460*/  @P0 BRA `(.L_x_12) ;  /* 0x00000008004c0947 */ /* 0x000fea0003800000 */
[----:B------:R-:W-:Y:S02]  /*0470*/  IADD3 R14, PT, PT, -R12, RZ, RZ ;  /* 0x000000ff0c0e7210 */ /* 0x000fe40007ffe1ff */
[----:B------:R-:W-:Y:S02]  /*0480*/  PLOP3.LUT P0, PT, PT, PT, PT, 0x80, 0x8 ;  /* 0x000000000008781c */ /* 0x000fe40003f0f070 */
[----:B------:R-:W-:-:S13]  /*0490*/  ISETP.GT.AND P2, PT, R14, 0xc, PT ;  /* 0x0000000c0e00780c */ /* 0x000fda0003f44270 */
[----:B------:R-:W-:Y:S05]  /*04a0*/  @!P2 BRA `(.L_x_13) ;  /* 0x000000040070a947 */ /* 0x000fea0003800000 */
[----:B------:R-:W-:-:S13]  /*04b0*/  PLOP3.LUT P0, PT, PT, PT, PT, 0x8, 0x80 ;  /* 0x000000000080781c */ /* 0x000fda0003f0e170 */
.L_x_14:
[----:B---3--:R-:W-:-:S05]  /*04c0*/  IMAD.WIDE R16, R13, 0x4, R4 ;  /* 0x000000040d107825 */ /* 0x008fca00078e0204 */
[----:B------:R-:W3:Y:S01]  /*04d0*/  LDG.E R14, desc[UR8][R16.64+-0x8] ;  /* 0xfffff808100e7981 */ /* 0x000ee2000c1e1900 */
[----:B012---:R-:W-:-:S05]  /*04e0*/  I2FP.F32.S32 R15, R15 ;  /* 0x0000000f000f7245 */ /* 0x007fca0000201400 */
[----:B---3--:R-:W-:-:S04]  /*04f0*/  FADD R14, R14, R15 ;  /* 0x0000000f0e0e7221 */ /* 0x008fc80000000000 */
[----:B------:R-:W0:Y:S02]  /*0500*/  F2I.TRUNC.NTZ R15, R14 ;  /* 0x0000000e000f7305 */ /* 0x000e24000020f100 */
[----:B0-----:R0:W-:Y:S04]  /*0510*/  STG.E desc[UR8][R2.64], R15 ;  /* 0x0000000f02007986 */ /* 0x0011e8000c101908 */
[----:B------:R-:W2:Y:S01]  /*0520*/  LDG.E R18, desc[UR8][R16.64+-0x4] ;  /* 0xfffffc0810127981 */ /* 0x000ea2000c1e1900 */
[----:B------:R-:W-:-:S05]  /*0530*/  I2FP.F32.S32 R19, R15 ;  /* 0x0000000f00137245 */ /* 0x000fca0000201400 */
[----:B--2---:R-:W-:-:S04]  /*0540*/  FADD R18, R18, R19 ;  /* 0x0000001312127221 */ /* 0x004fc80000000000 */
[----:B------:R-:W1:Y:S02]  /*0550*/  F2I.TRUNC.NTZ R19, R18 ;  /* 0x0000001200137305 */ /* 0x000e64000020f100 */
[----:B-1----:R1:W-:Y:S04]  /*0560*/  STG.E desc[UR8][R2.64], R19 ;  /* 0x0000001302007986 */ /* 0x0023e8000c101908 */
[----:B------:R-:W2:Y:S01]  /*0570*/  LDG.E R20, desc[UR8][R16.64] ;  /* 0x0000000810147981 */ /* 0x000ea2000c1e1900 */
[----:B------:R-:W-:-:S05]  /*0580*/  I2FP.F32.S32 R21, R19 ;  /* 0x0000001300157245 */ /* 0x000fca0000201400 */
[----:B--2---:R-:W-:-:S04]  /*0590*/  FADD R20, R20, R21 ;  /* 0x0000001514147221 */ /* 0x004fc80000000000 */
[----:B------:R-:W2:Y:S02]  /*05a0*/  F2I.TRUNC.NTZ R21, R20 ;  /* 0x0000001400157305 */ /* 0x000ea4000020f100 */
[----:B--2---:R2:W-:Y:S04]  /*05b0*/  STG.E desc[UR8][R2.64], R21 ;  /* 0x0000001502007986 */ /* 0x0045e8000c101908 */
[----:B------:R-:W3:Y:S01]  /*05c0*/  LDG.E R14, desc[UR8][R16.64+0x4] ;  /* 0x00000408100e7981 */ /* 0x000ee2000c1e1900 */
[----:B0-----:R-:W-:-:S05]  /*05d0*/  I2FP.F32.S32 R15, R21 ;  /* 0x00000015000f7245 */ /* 0x001fca0000201400 */
[----:B---3--:R-:W-:Y:S01]  /*05e0*/  FADD R22, R14, R15 ;  /* 0x0000000f0e167221 */ /* 0x008fe20000000000 */
[----:B------:R-:W-:-:S03]  /*05f0*/  VIADD R15, R13, 0x4 ;  /* 0x000000040d0f7836 */ /* 0x000fc60000000000 */
[----:B------:R-:W0:Y:S01]  /*0600*/  F2I.TRUNC.NTZ R23, R22 ;  /* 0x0000001600177305 */ /* 0x000e22000020f100 */
[----:B------:R-:W-:Y:S01]  /*0610*/  IMAD.WIDE R14, R15, 0x4, R4 ;  /* 0x000000040f0e7825 */ /* 0x000fe200078e0204 */
[----:B0-----:R-:W-:Y:S04]  /*0620*/  STG.E desc[UR8][R2.64], R23 ;  /* 0x0000001702007986 */ /* 0x001fe8000c101908 */
[----:B------:R-:W3:Y:S01]  /*0630*/  LDG.E R18, desc[UR8][R14.64+-0x8] ;  /* 0xfffff8080e127981 */ /* 0x000ee2000c1e1900 */
[----:B-1----:R-:W-:-:S05]  /*0640*/  I2FP.F32.S32 R19, R23 ;  /* 0x0000001700137245 */ /* 0x002fca0000201400 */
[----:B---3--:R-:W-:-:S04]  /*0650*/  FADD R18, R18, R19 ;  /* 0x0000001312127221 */ /* 0x008fc80000000000 */
[----:B------:R-:W0:Y:S02]  /*0660*/  F2I.TRUNC.NTZ R19, R18 ;  /* 0x0000001200137305 */ /* 0x000e24000020f100 */
[----:B0-----:R0:W-:Y:S04]  /*0670*/  STG.E desc[UR8][R2.64], R19 ;  /* 0x0000001302007986 */ /* 0x0011e8000c101908 */
[----:B------:R-:W3:Y:S01]  /*0680*/  LDG.E R16, desc[UR8][R14.64+-0x4] ;  /* 0xfffffc080e107981 */ /* 0x000ee2000c1e1900 */
[----:B------:R-:W-:-:S05]  /*0690*/  I2FP.F32.S32 R17, R19 ;  /* 0x0000001300117245 */ /* 0x000fca0000201400 */
[----:B---3--:R-:W-:-:S04]  /*06a0*/  FADD R16, R16, R17 ;  /* 0x0000001110107221 */ /* 0x008fc80000000000 */
[----:B------:R-:W1:Y:S02]  /*06b0*/  F2I.TRUNC.NTZ R17, R16 ;  /* 0x0000001000117305 */ /* 0x000e64000020f100 */
[----:B-1----:R1:W-:Y:S04]  /*06c0*/  STG.E desc[UR8][R2.64], R17 ;  /* 0x0000001102007986 */ /* 0x0023e8000c101908 */
[----:B------:R-:W3:Y:S01]  /*06d0*/  LDG.E R20, desc[UR8][R14.64] ;  /* 0x000000080e147981 */ /* 0x000ee2000c1e1900 */
[----:B--2---:R-:W-:-:S05]  /*06e0*/  I2FP.F32.S32 R21, R17 ;  /* 0x0000001100157245 */ /* 0x004fca0000201400 */
[----:B---3--:R-:W-:-:S04]  /*06f0*/  FADD R20, R20, R21 ;  /* 0x0000001514147221 */ /* 0x008fc80000000000 */
[----:B------:R-:W2:Y:S02]  /*0700*/  F2I.TRUNC.NTZ R21, R20 ;  /* 0x0000001400157305 */ /* 0x000ea4000020f100 */
[----:B--2---:R2:W-:Y:S04]  /*0710*/  STG.E desc[UR8][R2.64], R21 ;  /* 0x0000001502007986 */ /* 0x0045e8000c101908 */
[----:B------:R-:W3:Y:S01]  /*0720*/  LDG.E R18, desc[UR8][R14.64+0x4] ;  /* 0x000004080e127981 */ /* 0x000ee2000c1e1900 */
[----:B0-----:R-:W-:Y:S02]  /*0730*/  I2FP.F32.S32 R19, R21 ;  /* 0x0000001500137245 */ /* 0x001fe40000201400 */
[----:B------:R-:W-:-:S05]  /*0740*/  IADD3 R23, PT, PT, R13, 0x8, RZ ;  /* 0x000000080d177810 */ /* 0x000fca0007ffe0ff */
[----:B-1----:R-:W-:-:S04]  /*0750*/  IMAD.WIDE R16, R23, 0x4, R4 ;  /* 0x0000000417107825 */ /* 0x002fc800078e0204 */
[----:B---3--:R-:W-:-:S04]  /*0760*/  FADD R18, R18, R19 ;  /* 0x0000001312127221 */ /* 0x008fc80000000000 */
[----:B------:R-:W0:Y:S02]  /*0770*/  F2I.TRUNC.NTZ R19, R18 ;  /* 0x0000001200137305 */ /* 0x000e24000020f100 */
[----:B0-----:R0:W-:Y:S04]  /*0780*/  STG.E desc[UR8][R2.64], R19 ;  /* 0x0000001302007986 */ /* 0x0011e8000c101908 */
[----:B------:R-:W3:Y:S01]  /*0790*/  LDG.E R22, desc[UR8][R16.64+-0x8] ;  /* 0xfffff80810167981 */ /* 0x000ee2000c1e1900 */
[----:B------:R-:W-:-:S05]  /*07a0*/  I2FP.F32.S32 R23, R19 ;  /* 0x0000001300177245 */ /* 0x000fca0000201400 */
[----:B---3--:R-:W-:-:S04]  /*07b0*/  FADD R22, R22, R23 ;  /* 0x0000001716167221 */ /* 0x008fc80000000000 */
[----:B--2---:R-:W1:Y:S02]  /*07c0*/  F2I.TRUNC.NTZ R21, R22 ;  /* 0x0000001600157305 */ /* 0x004e64000020f100 */
        /* <DEDUP_REMOVED lines=8> */
[----:B---3--:R-:W-:-:S04]  /*0850*/  FADD R20, R18, R19 ;  /* 0x0000001312147221 */ /* 0x008fc80000000000 */
[----:B------:R-:W0:Y:S02]  /*0860*/  F2I.TRUNC.NTZ R23, R20 ;  /* 0x0000001400177305 */ /* 0x000e24000020f100 */
[----:B0-----:R-:W-:Y:S04]  /*0870*/  STG.E desc[UR8][R2.64], R23 ;  /* 0x0000001702007986 */ /* 0x001fe8000c101908 */
[----:B------:R-:W1:Y:S01]  /*0880*/  LDG.E R18, desc[UR8][R16.64+0x4] ;  /* 0x0000040810127981 */ /* 0x000e62000c1e1900 */
[----:B------:R-:W-:-:S05]  /*0890*/  I2FP.F32.S32 R19, R23 ;  /* 0x0000001700137245 */ /* 0x000fca0000201400 */
[----:B-1----:R-:W-:Y:S01]  /*08a0*/  FADD R21, R18, R19 ;  /* 0x0000001312157221 */ /* 0x002fe20000000000 */
[----:B------:R-:W-:-:S04]  /*08b0*/  VIADD R19, R13, 0xc ;  /* 0x0000000c0d137836 */ /* 0x000fc80000000000 */
[----:B------:R-:W-:Y:S01]  /*08c0*/  IMAD.WIDE R18, R19, 0x4, R4 ;  /* 0x0000000413127825 */ /* 0x000fe200078e0204 */
[----:B------:R-:W0:Y:S02]  /*08d0*/  F2I.TRUNC.NTZ R21, R21 ;  /* 0x0000001500157305 */ /* 0x000e24000020f100 */
[----:B0-----:R0:W-:Y:S04]  /*08e0*/  STG.E desc[UR8][R2.64], R21 ;  /* 0x0000001502007986 */ /* 0x0011e8000c101908 */
[----:B------:R-:W3:Y:S01]  /*08f0*/  LDG.E R14, desc[UR8][R18.64+-0x8] ;  /* 0xfffff808120e7981 */ /* 0x000ee2000c1e1900 */
[----:B--2---:R-:W-:-:S05]  /*0900*/  I2FP.F32.S32 R15, R21 ;  /* 0x00000015000f7245 */ /* 0x004fca0000201400 */
[----:B---3--:R-:W-:-:S04]  /*0910*/  FADD R14, R14, R15 ;  /* 0x0000000f0e0e7221 */ /* 0x008fc80000000000 */
[----:B------:R-:W1:Y:S02]  /*0920*/  F2I.TRUNC.NTZ R15, R14 ;  /* 0x0000000e000f7305 */ /* 0x000e64000020f100 */
[----:B-1----:R1:W-:Y:S04]  /*0930*/  STG.E desc[UR8][R2.64], R15 ;  /* 0x0000000f02007986 */ /* 0x0023e8000c101908 */
[----:B------:R-:W2:Y:S01]  /*0940*/  LDG.E R16, desc[UR8][R18.64+-0x4] ;  /* 0xfffffc0812107981 */ /* 0x000ea2000c1e1900 */
[----:B------:R-:W-:-:S05]  /*0950*/  I2FP.F32.S32 R17, R15 ;  /* 0x0000000f00117245 */ /* 0x000fca0000201400 */
[----:B--2---:R-:W-:-:S04]  /*0960*/  FADD R16, R16, R17 ;  /* 0x0000001110107221 */ /* 0x004fc80000000000 */
[----:B------:R-:W2:Y:S02]  /*0970*/  F2I.TRUNC.NTZ R17, R16 ;  /* 0x0000001000117305 */ /* 0x000ea4000020f100 */
[----:B--2---:R3:W-:Y:S04]  /*0980*/  STG.E desc[UR8][R2.64], R17 ;  /* 0x0000001102007986 */ /* 0x0047e8000c101908 */
[----:B------:R-:W2:Y:S01]  /*0990*/  LDG.E R20, desc[UR8][R18.64] ;  /* 0x0000000812147981 */ /* 0x000ea2000c1e1900 */
[----:B0-----:R-:W-:-:S05]  /*09a0*/  I2FP.F32.S32 R21, R17 ;  /* 0x0000001100157245 */ /* 0x001fca0000201400 */
[----:B--2---:R-:W-:-:S04]  /*09b0*/  FADD R20, R20, R21 ;  /* 0x0000001514147221 */ /* 0x004fc80000000000 */
[----:B------:R-:W0:Y:S02]  /*09c0*/  F2I.TRUNC.NTZ R21, R20 ;  /* 0x0000001400157305 */ /* 0x000e24000020f100 */
[----:B0-----:R3:W-:Y:S04]  /*09d0*/  STG.E desc[UR8][R2.64], R21 ;  /* 0x0000001502007986 */ /* 0x0017e8000c101908 */
[----:B------:R-:W2:Y:S01]  /*09e0*/  LDG.E R14, desc[UR8][R18.64+0x4] ;  /* 0x00000408120e7981 */ /* 0x000ea2000c1e1900 */
[----:B-1----:R-:W-:Y:S01]  /*09f0*/  I2FP.F32.S32 R15, R21 ;  /* 0x00000015000f7245 */ /* 0x002fe20000201400 */
[----:B------:R-:W-:Y:S01]  /*0a00*/  VIADD R13, R13, 0x10 ;  /* 0x000000100d0d7836 */ /* 0x000fe20000000000 */
[----:B------:R-:W-:-:S04]  /*0a10*/  IADD3 R12, PT, PT, R12, 0x10, RZ ;  /* 0x000000100c0c7810 */ /* 0x000fc80007ffe0ff */
[----:B------:R-:W-:Y:S01]  /*0a20*/  ISETP.GE.AND P2, PT, R12, -0xc, PT ;  /* 0xfffffff40c00780c */ /* 0x000fe20003f46270 */
[----:B--2---:R-:W-:-:S06]  /*0a30*/  FADD R15, R14, R15 ;  /* 0x0000000f0e0f7221 */ /* 0x004fcc0000000000 */
[----:B------:R-:W0:Y:S02]  /*0a40*/  F2I.TRUNC.NTZ R15, R15 ;  /* 0x0000000f000f7305 */ /* 0x000e24000020f100 */
[----:B0-----:R3:W-:Y:S04]  /*0a50*/  STG.E desc[UR8][R2.64], R15 ;  /* 0x0000000f02007986 */ /* 0x0017e8000c101908 */
[----:B------:R-:W-:Y:S05]  /*0a60*/  @!P2 BRA `(.L_x_14) ;  /* 0xfffffff80094a947 */ /* 0x000fea000383ffff */
.L_x_13:
[----:B------:R-:W-:-:S04]  /*0a70*/  IADD3 R14, PT, PT, -R12, RZ, RZ ;  /* 0x000000ff0c0e7210 */ /* 0x000fc80007ffe1ff */
[----:B------:R-:W-:-:S13]  /*0a80*/  ISETP.GT.AND P2, PT, R14, 0x4, PT ;  /* 0x000000040e00780c */ /* 0x000fda0003f44270 */
[----:B------:R-:W-:Y:S05]  /*0a90*/  @!P2 BRA `(.L_x_15) ;  /* 0x0000000000b8a947 */ /* 0x000fea0003800000 */
        /* <DEDUP_REMOVED lines=17> */
[----:B0-----:R-:W-:Y:S01]  /*0bb0*/  I2FP.F32.S32 R15, R21 ;  /* 0x00000015000f7245 */ /* 0x001fe20000201400 */
[----:B------:R-:W-:-:S04]  /*0bc0*/  VIADD R23, R13, 0x4 ;  /* 0x000000040d177836 */ /* 0x000fc80000000000 */
        /* <DEDUP_REMOVED lines=12> */
[----:B------:R-:W1:Y:S02]  /*0c90*/  F2I.TRUNC.NTZ R17, R16 ;  /* 0x0000001000117305 */ /* 0x000e64000020f100 */
[----:B-1----:R4:W-:Y:S04]  /*0ca0*/  STG.E desc[UR8][R2.64], R17 ;  /* 0x0000001102007986 */ /* 0x0029e8000c101908 */
[----:B------:R-:W2:Y:S01]  /*0cb0*/  LDG.E R14, desc[UR8][R18.64] ;  /* 0x00000008120e7981 */ /* 0x000ea2000c1e1900 */
[----:B0-----:R-:W-:-:S05]  /*0cc0*/  I2FP.F32.S32 R15, R17 ;  /* 0x00000011000f7245 */ /* 0x001fca0000201400 */
[----:B--2---:R-:W-:-:S04]  /*0cd0*/  FADD R14, R14, R15 ;  /* 0x0000000f0e0e7221 */ /* 0x004fc80000000000 */
[----:B------:R-:W0:Y:S02]  /*0ce0*/  F2I.TRUNC.NTZ R23, R14 ;  /* 0x0000000e00177305 */ /* 0x000e24000020f100 */
[----:B0-----:R4:W-:Y:S04]  /*0cf0*/  STG.E desc[UR8][R2.64], R23 ;  /* 0x0000001702007986 */ /* 0x0019e8000c101908 */
[----:B------:R-:W2:Y:S01]  /*0d00*/  LDG.E R15, desc[UR8][R18.64+0x4] ;  /* 0x00000408120f7981 */ /* 0x000ea2000c1e1900 */
[----:B------:R-:W-:Y:S01]  /*0d10*/  I2FP.F32.S32 R20, R23 ;  /* 0x0000001700147245 */ /* 0x000fe20000201400 */
[----:B------:R-:W-:Y:S01]  /*0d20*/  VIADD R13, R13, 0x8 ;  /* 0x000000080d0d7836 */ /* 0x000fe20000000000 */
[----:B------:R-:W-:Y:S02]  /*0d30*/  PLOP3.LUT P0, PT, PT, PT, PT, 0x8, 0x80 ;  /* 0x000000000080781c */ /* 0x000fe40003f0e170 */
[----:B------:R-:W-:Y:S01]  /*0d40*/  IADD3 R12, PT, PT, R12, 0x8, RZ ;  /* 0x000000080c0c7810 */ /* 0x000fe20007ffe0ff */
[----:B--2---:R-:W-:-:S06]  /*0d50*/  FADD R15, R15, R20 ;  /* 0x000000140f0f7221 */ /* 0x004fcc0000000000 */
[----:B------:R-:W0:Y:S02]  /*0d60*/  F2I.TRUNC.NTZ R15, R15 ;  /* 0x0000000f000f7305 */ /* 0x000e24000020f100 */
[----:B0-----:R4:W-:Y:S02]  /*0d70*/  STG.E desc[UR8][R2.64], R15 ;  /* 0x0000000f02007986 */ /* 0x0019e4000c101908 */
.L_x_15:
[----:B------:R-:W-:-:S13]  /*0d80*/  ISETP.NE.OR P0, PT, R12, RZ, P0 ;  /* 0x000000ff0c00720c */ /* 0x000fda0000705670 */
[----:B------:R-:W-:Y:S05]  /*0d90*/  @!P0 BRA `(.L_x_10) ;  /* 0x0000000000648947 */ /* 0x000fea0003800000 */
.L_x_12:
[----:B---34-:R-:W-:-:S05]  /*0da0*/  IMAD.WIDE R16, R13, 0x4, R4 ;  /* 0x000000040d107825 */ /* 0x018fca00078e0204 */
        /* <DEDUP_REMOVED lines=16> */
[----:B0-----:R-:W-:Y:S01]  /*0eb0*/  I2FP.F32.S32 R15, R21 ;  /* 0x00000015000f7245 */ /* 0x001fe20000201400 */
[----:B------:R-:W-:Y:S01]  /*0ec0*/  VIADD R13, R13, 0x4 ;  /* 0x000000040d0d7836 */ /* 0x000fe20000000000 */
[----:B------:R-:W-:-:S04]  /*0ed0*/  IADD3 R12, PT, PT, R12, 0x4, RZ ;  /* 0x000000040c0c7810 */ /* 0x000fc80007ffe0ff */
[----:B------:R-:W-:Y:S01]  /*0ee0*/  ISETP.NE.AND P0, PT, R12, RZ, PT ;  /* 0x000000ff0c00720c */ /* 0x000fe20003f05270 */
[----:B--2---:R-:W-:-:S06]  /*0ef0*/  FADD R15, R14, R15 ;  /* 0x0000000f0e0f7221 */ /* 0x004fcc0000000000 */
[----:B------:R-:W0:Y:S02]  /*0f00*/  F2I.TRUNC.NTZ R15, R15 ;  /* 0x0000000f000f7305 */ /* 0x000e24000020f100 */
[----:B0-----:R1:W-:Y:S04]  /*0f10*/  STG.E desc[UR8][R2.64], R15 ;  /* 0x0000000f02007986 */ /* 0x0013e8000c101908 */
[----:B------:R-:W-:Y:S05]  /*0f20*/  @P0 BRA `(.L_x_12) ;  /* 0xfffffffc009c0947 */ /* 0x000fea000383ffff */
.L_x_10:
[----:B------:R-:W-:Y:S05]  /*0f30*/  BSYNC.RECONVERGENT B0 ;  /* 0x0000000000007941 */ /* 0x000fea0003800200 */
.L_x_9:
[----:B------:R-:W-:Y:S05]  /*0f40*/  @!P1 BRA `(.L_x_16) ;  /* 0xfffffff000909947 */ /* 0x000fea000383ffff */
[----:B------:R-:W-:Y:S05]  /*0f50*/  EXIT ;  /* 0x000000000000794d */ /* 0x000fea0003800000 */
.L_x_17:
        /* <DEDUP_REMOVED lines=10> */
.L_x_25:


//--------------------- .text._Z7doCheckPfmS_mPim --------------------------
	.section	.text._Z7doCheckPfmS_mPim,"ax",@progbits
	.align	128
        .global         _Z7doCheckPfmS_mPim
        .type           _Z7doCheckPfmS_mPim,@function
        .size           _Z7doCheckPfmS_mPim,(.L_x_26 - _Z7doCheckPfmS_mPim)
        .other          _Z7doCheckPfmS_mPim,@"STO_CUDA_ENTRY STV_DEFAULT"
_Z7doCheckPfmS_mPim:
.text._Z7doCheckPfmS_mPim:
[----:B------:R-:W-:Y:S01]  /*0000*/  LDC R1, c[0x0][0x37c] ;  /* 0x0000df00ff017b82 */ /* 0x000fe20000000800 */
[----:B------:R-:W0:Y:S07]  /*0010*/  S2R R0, SR_TID.Y ;  /* 0x0000000000007919 */ /* 0x000e2e0000002200 */
[----:B------:R-:W0:Y:S01]  /*0020*/  S2UR UR4, SR_CTAID.Y ;  /* 0x00000000000479c3 */ /* 0x000e220000002600 */
[----:B------:R-:W1:Y:S01]  /*0030*/  LDCU.64 UR6, c[0x0][0x388] ;  /* 0x00007100ff0677ac */ /* 0x000e620008000a00 */
[----:B------:R-:W2:Y:S01]  /*0040*/  S2R R4, SR_TID.X ;  /* 0x0000000000047919 */ /* 0x000ea20000002100 */
[----:B------:R-:W3:Y:S05]  /*0050*/  LDCU.64 UR10, c[0x0][0x3a8] ;  /* 0x00007500ff0a77ac */ /* 0x000eea0008000a00 */
[----:B------:R-:W0:Y:S01]  /*0060*/  LDC R13, c[0x0][0x364] ;  /* 0x0000d900ff0d7b82 */ /* 0x000e220000000800 */
[----:B------:R-:W4:Y:S07]  /*0070*/  LDCU.64 UR8, c[0x0][0x398] ;  /* 0x00007300ff0877ac */ /* 0x000f2e0008000a00 */
[----:B------:R-:W3:Y:S08]  /*0080*/  LDC.64 R2, c[0x0][0x3a0] ;  /* 0x0000e800ff027b82 */ /* 0x000ef00000000a00 */
[----:B------:R-:W1:Y:S08]  /*0090*/  LDC.64 R6, c[0x0][0x380] ;  /* 0x0000e000ff067b82 */ /* 0x000e700000000a00 */
[----:B------:R-:W4:Y:S01]  /*00a0*/  LDC.64 R8, c[0x0][0x390] ;  /* 0x0000e400ff087b82 */ /* 0x000f220000000a00 */
[----:B0-----:R-:W-:-:S05]  /*00b0*/  IMAD R13, R13, UR4, R0 ;  /* 0x000000040d0d7c24 */ /* 0x001fca000f8e0200 */
[C---:B------:R-:W-:Y:S02]  /*00c0*/  LOP3.LUT R0, R13.reuse, 0x400, RZ, 0xfc, !PT ;  /* 0x000004000d007812 */ /* 0x040fe400078efcff */
[----:B------:R-:W2:Y:S01]  /*00d0*/  S2UR UR5, SR_CTAID.X ;  /* 0x00000000000579c3 */ /* 0x000ea20000002500 */
[----:B---3--:R-:W-:Y:S01]  /*00e0*/  IMAD.WIDE.U32 R2, R13, UR10, R2 ;  /* 0x0000000a0d027c25 */ /* 0x008fe2000f8e0002 */
[----:B------:R-:W-:-:S03]  /*00f0*/  ISETP.NE.AND P0, PT, R0, 0x400, PT ;  /* 0x000004000000780c */ /* 0x000fc60003f05270 */
[----:B------:R-:W-:-:S03]  /*0100*/  IMAD R5, R13, UR11, R3 ;  /* 0x0000000b0d057c24 */ /* 0x000fc6000f8e0203 */
[----:B------:R-:W2:Y:S01]  /*0110*/  LDC R15, c[0x0][0x360] ;  /* 0x0000d800ff0f7b82 */ /* 0x000ea20000000800 */
[----:B-1----:R-:W-:-:S04]  /*0120*/  IMAD.WIDE.U32 R6, R13, UR6, R6 ;  /* 0x000000060d067c25 */ /* 0x002fc8000f8e0006 */
[C---:B------:R-:W-:Y:S02]  /*0130*/  IMAD R11, R13.reuse, UR7, R7 ;  /* 0x000000070d0b7c24 */ /* 0x040fe4000f8e0207 */
[----:B----4-:R-:W-:-:S04]  /*0140*/  IMAD.WIDE.U32 R8, R13, UR8, R8 ;  /* 0x000000080d087c25 */ /* 0x010fc8000f8e0008 */
[----:B------:R-:W-:Y:S02]  /*0150*/  IMAD R13, R13, UR9, R9 ;  /* 0x000000090d0d7c24 */ /* 0x000fe4000f8e0209 */
[----:B--2---:R-:W-:Y:S01]  /*0160*/  IMAD R15, R15, UR5, R4 ;  /* 0x000000050f0f7c24 */ /* 0x004fe2000f8e0204 */
[----:B------:R-:W-:Y:S06]  /*0170*/  @!P0 EXIT ;  /* 0x000000000000894d */ /* 0x000fec0003800000 */
[----:B------:R-:W-:-:S04]  /*0180*/  LOP3.LUT R0, R15, 0x400, RZ, 0xfc, !PT ;  /* 0x000004000f007812 */ /* 0x000fc800078efcff */
[----:B------:R-:W-:-:S13]  /*0190*/  ISETP.NE.AND P0, PT, R0, 0x400, PT ;  /* 0x000004000000780c */ /* 0x000fda0003f05270 */
[----:B------:R-:W-:Y:S05]  /*01a0*/  @!P0 EXIT ;  /* 0x000000000000894d */ /* 0x000fea0003800000 */
[----:B------:R-:W0:Y:S01]  /*01b0*/  LDCU.64 UR4, c[0x0][0x358] ;  /* 0x00006b00ff0477ac */ /* 0x000e220008000a00 */
[----:B------:R-:W-:Y:S02]  /*01c0*/  MOV R10, R6 ;  /* 0x00000006000a7202 */ /* 0x000fe40000000f00 */
[----:B------:R-:W-:-:S03]  /*01d0*/  MOV R12, R8 ;  /* 0x00000008000c7202 */ /* 0x000fc60000000f00 */
[----:B------:R-:W-:-:S04]  /*01e0*/  IMAD.WIDE R6, R15, 0x4, R10 ;  /* 0x000000040f067825 */ /* 0x000fc800078e020a */
[----:B------:R-:W-:Y:S02]  /*01f0*/  IMAD.WIDE R8, R15, 0x4, R12 ;  /* 0x000000040f087825 */ /* 0x000fe400078e020c */
[----:B0-----:R-:W2:Y:S04]  /*0200*/  LDG.E R6, desc[UR4][R6.64] ;  /* 0x0000000406067981 */ /* 0x001ea8000c1e1900 */
[----:B------:R-:W2:Y:S01]  /*0210*/  LDG.E R9, desc[UR4][R8.64] ;  /* 0x0000000408097981 */ /* 0x000ea2000c1e1900 */
[----:B------:R-:W-:Y:S01]  /*0220*/  UMOV UR6, 0x9999999a ;  /* 0x9999999a00067882 */ /* 0x000fe20000000000 */
[----:B------:R-:W-:Y:S01]  /*0230*/  UMOV UR7, 0x3fa99999 ;  /* 0x3fa9999900077882 */ /* 0x000fe20000000000 */
[----:B------:R-:W-:Y:S01]  /*0240*/  MOV R4, R2 ;  /* 0x0000000200047202 */ /* 0x000fe20000000f00 */
[----:B--2---:R-:W-:-:S06]  /*0250*/  FADD R10, R6, -R9 ;  /* 0x80000009060a7221 */ /* 0x004fcc0000000000 */
[----:B------:R-:W0:Y:S02]  /*0260*/  F2F.F64.F32 R10, |R10| ;  /* 0x4000000a000a7310 */ /* 0x000e240000201800 */
[----:B0-----:R-:W-:-:S14]  /*0270*/  DSETP.GT.AND P0, PT, R10, UR6, PT ;  /* 0x000000060a007e2a */ /* 0x001fdc000bf04000 */
[----:B------:R-:W-:Y:S01]  /*0280*/  @P0 MOV R11, 0x3f800000 ;  /* 0x3f800000000b0802 */ /* 0x000fe20000000f00 */
[----:B------:R-:W-:-:S05]  /*0290*/  @P0 IMAD.WIDE R2, R15, 0x4, R4 ;  /* 0x000000040f020825 */ /* 0x000fca00078e0204 */
[----:B------:R0:W-:Y:S01]  /*02a0*/  @P0 STG.E desc[UR4][R2.64], R11 ;  /* 0x0000000b02000986 */ /* 0x0001e2000c101904 */
[----:B------:R-:W-:Y:S05]  /*02b0*/  @P0 EXIT ;  /* 0x000000000000094d */ /* 0x000fea0003800000 */
[----:B------:R-:W-:-:S05]  /*02c0*/  IMAD.WIDE R4, R15, 0x4, R4 ;  /* 0x000000040f047825 */ /* 0x000fca00078e0204 */
[----:B------:R-:W-:Y:S01]  /*02d0*/  STG.E desc[UR4][R4.64], RZ ;  /* 0x000000ff04007986 */ /* 0x000fe2000c101904 */
[----:B------:R-:W-:Y:S05]  /*02e0*/  EXIT ;  /* 0x000000000000794d */ /* 0x000fea0003800000 */
.L_x_18:
        /* <DEDUP_REMOVED lines=9> */
.L_x_26:


//--------------------- .text._Z6doCalcPfmS_m     --------------------------
	.section	.text._Z6doCalcPfmS_m,"ax",@progbits
	.align	128
        .global         _Z6doCalcPfmS_m
        .type           _Z6doCalcPfmS_m,@function
        .size           _Z6doCalcPfmS_m,(.L_x_27 - _Z6doCalcPfmS_m)
        .other          _Z6doCalcPfmS_m,@"STO_CUDA_ENTRY STV_DEFAULT"
_Z6doCalcPfmS_m:
.text._Z6doCalcPfmS_m:
[----:B------:R-:W-:Y:S01]  /*0000*/  LDC R1, c[0x0][0x37c] ;  /* 0x0000df00ff017b82 */ /* 0x000fe20000000800 */
[----:B------:R-:W0:Y:S07]  /*0010*/  S2R R3, SR_TID.Y ;  /* 0x0000000000037919 */ /* 0x000e2e0000002200 */
[----:B------:R-:W0:Y:S01]  /*0020*/  S2UR UR4, SR_CTAID.Y ;  /* 0x00000000000479c3 */ /* 0x000e220000002600 */
[----:B------:R-:W1:Y:S01]  /*0030*/  LDCU.64 UR6, c[0x0][0x388] ;  /* 0x00007100ff0677ac */ /* 0x000e620008000a00 */
[----:B------:R-:W2:Y:S06]  /*0040*/  S2R R2, SR_TID.X ;  /* 0x0000000000027919 */ /* 0x000eac0000002100 */
[----:B------:R-:W0:Y:S08]  /*0050*/  LDC R0, c[0x0][0x364] ;  /* 0x0000d900ff007b82 */ /* 0x000e300000000800 */
[----:B------:R-:W1:Y:S08]  /*0060*/  LDC.64 R6, c[0x0][0x380] ;  /* 0x0000e000ff067b82 */ /* 0x000e700000000a00 */
[----:B------:R-:W2:Y:S08]  /*0070*/  S2UR UR5, SR_CTAID.X ;  /* 0x00000000000579c3 */ /* 0x000eb00000002500 */
[----:B------:R-:W2:Y:S01]  /*0080*/  LDC R5, c[0x0][0x360] ;  /* 0x0000d800ff057b82 */ /* 0x000ea20000000800 */
[----:B0-----:R-:W-:-:S05]  /*0090*/  IMAD R0, R0, UR4, R3 ;  /* 0x0000000400007c24 */ /* 0x001fca000f8e0203 */
[C---:B------:R-:W-:Y:S01]  /*00a0*/  LOP3.LUT R3, R0.reuse, 0x400, RZ, 0xfc, !PT ;  /* 0x0000040000037812 */ /* 0x040fe200078efcff */
[----:B-1----:R-:W-:-:S03]  /*00b0*/  IMAD.WIDE.U32 R6, R0, UR6, R6 ;  /* 0x0000000600067c25 */ /* 0x002fc6000f8e0006 */
[----:B------:R-:W-:Y:S01]  /*00c0*/  ISETP.NE.AND P0, PT, R3, 0x400, PT ;  /* 0x000004000300780c */ /* 0x000fe20003f05270 */
[----:B------:R-:W-:Y:S02]  /*00d0*/  IMAD R3, R0, UR7, R7 ;  /* 0x0000000700037c24 */ /* 0x000fe4000f8e0207 */
[----:B--2---:R-:W-:-:S10]  /*00e0*/  IMAD R5, R5, UR5, R2 ;  /* 0x0000000505057c24 */ /* 0x004fd4000f8e0202 */
[----:B------:R-:W-:Y:S05]  /*00f0*/  @!P0 EXIT ;  /* 0x000000000000894d */ /* 0x000fea0003800000 */
[----:B------:R-:W-:-:S04]  /*0100*/  LOP3.LUT R4, R5, 0x400, RZ, 0xfc, !PT ;  /* 0x0000040005047812 */ /* 0x000fc800078efcff */
[----:B------:R-:W-:-:S13]  /*0110*/  ISETP.NE.AND P0, PT, R4, 0x400, PT ;  /* 0x000004000400780c */ /* 0x000fda0003f05270 */
[----:B------:R-:W-:Y:S05]  /*0120*/  @!P0 EXIT ;  /* 0x000000000000894d */ /* 0x000fea0003800000 */
[----:B------:R-:W-:Y:S01]  /*0130*/  LEA R2, R0, R5, 0xa ;  /* 0x0000000500027211 */ /* 0x000fe200078e50ff */
[----:B------:R-:W0:Y:S03]  /*0140*/  LDCU.64 UR4, c[0x0][0x358] ;  /* 0x00006b00ff0477ac */ /* 0x000e260008000a00 */
[C---:B------:R-:W-:Y:S02]  /*0150*/  ISETP.NE.AND P0, PT, R2.reuse, 0x321f4, PT ;  /* 0x000321f40200780c */ /* 0x040fe40003f05270 */
[C---:B------:R-:W-:Y:S02]  /*0160*/  IADD3 R4, PT, PT, R2.reuse, -0x64001, RZ ;  /* 0xfff9bfff02047810 */ /* 0x040fe40007ffe0ff */
[----:B------:R-:W-:Y:S02]  /*0170*/  ISETP.LT.AND P0, PT, R2, 0x3ffe000, P0 ;  /* 0x03ffe0000200780c */ /* 0x000fe40000701270 */
[----:B------:R-:W-:-:S02]  /*0180*/  MOV R2, R6 ;  /* 0x0000000600027202 */ /* 0x000fc40000000f00 */
[----:B------:R-:W-:-:S13]  /*0190*/  ISETP.GT.U32.AND P0, PT, R4, 0x149, P0 ;  /* 0x000001490400780c */ /* 0x000fda0000704070 */
[----:B------:R-:W-:Y:S01]  /*01a0*/  @!P0 MOV R9, 0x42c80000 ;  /* 0x42c8000000098802 */ /* 0x000fe20000000f00 */
[----:B------:R-:W-:-:S05]  /*01b0*/  @!P0 IMAD.WIDE R6, R5, 0x4, R2 ;  /* 0x0000000405068825 */ /* 0x000fca00078e0202 */
[----:B0-----:R0:W-:Y:S01]  /*01c0*/  @!P0 STG.E desc[UR4][R6.64], R9 ;  /* 0x0000000906008986 */ /* 0x0011e2000c101904 */
[----:B------:R-:W-:Y:S05]  /*01d0*/  @!P0 EXIT ;  /* 0x000000000000894d */ /* 0x000fea0003800000 */
[----:B------:R-:W0:Y:S01]  /*01e0*/  LDC.64 R12, c[0x0][0x390] ;  /* 0x0000e400ff0c7b82 */ /* 0x000e220000000a00 */
[----:B------:R-:W0:Y:S01]  /*01f0*/  LDCU.64 UR6, c[0x0][0x398] ;  /* 0x00007300ff0677ac */ /* 0x000e220008000a00 */
[C---:B------:R-:W-:Y:S02]  /*0200*/  IADD3 R11, PT, PT, R0.reuse, -0x1, RZ ;  /* 0xffffffff000b7810 */ /* 0x040fe40007ffe0ff */
[----:B------:R-:W-:-:S03]  /*0210*/  IADD3 R15, PT, PT, R0, 0x1, RZ ;  /* 0x00000001000f7810 */ /* 0x000fc60007ffe0ff */
[----:B0-----:R-:W-:-:S04]  /*0220*/  IMAD.WIDE.U32 R6, R11, UR6, R12 ;  /* 0x000000060b067c25 */ /* 0x001fc8000f8e000c */
[----:B------:R-:W-:Y:S01]  /*0230*/  IMAD.WIDE.U32 R8, R15, UR6, R12 ;  /* 0x000000060f087c25 */ /* 0x000fe2000f8e000c */
[----:B------:R-:W-:-:S03]  /*0240*/  MOV R10, R6 ;  /* 0x00000006000a7202 */ /* 0x000fc60000000f00 */
[----:B------:R-:W-:Y:S01]  /*0250*/  IMAD R11, R11, UR7, R7 ;  /* 0x000000070b0b7c24 */ /* 0x000fe2000f8e0207 */
[----:B------:R-:W-:Y:S01]  /*0260*/  MOV R6, R8 ;  /* 0x0000000800067202 */ /* 0x000fe20000000f00 */
[----:B------:R-:W-:Y:S02]  /*0270*/  IMAD R7, R15, UR7, R9 ;  /* 0x000000070f077c24 */ /* 0x000fe4000f8e0209 */
[----:B------:R-:W-:-:S04]  /*0280*/  IMAD.WIDE.U32 R12, R0, UR6, R12 ;  /* 0x00000006000c7c25 */ /* 0x000fc8000f8e000c */
[----:B------:R-:W-:-:S04]  /*0290*/  IMAD.WIDE R8, R5, 0x4, R10 ;  /* 0x0000000405087825 */ /* 0x000fc800078e020a */
[C---:B------:R-:W-:Y:S02]  /*02a0*/  IMAD.WIDE R6, R5.reuse, 0x4, R6 ;  /* 0x0000000405067825 */ /* 0x040fe400078e0206 */
[----:B------:R-:W2:Y:S02]  /*02b0*/  LDG.E R9, desc[UR4][R8.64] ;  /* 0x0000000408097981 */ /* 0x000ea4000c1e1900 */
[----:B------:R-:W-:Y:S02]  /*02c0*/  IMAD R13, R0, UR7, R13 ;  /* 0x00000007000d7c24 */ /* 0x000fe4000f8e020d */
[----:B------:R-:W2:Y:S01]  /*02d0*/  LDG.E R6, desc[UR4][R6.64] ;  /* 0x0000000406067981 */ /* 0x000ea2000c1e1900 */
[----:B------:R-:W-:-:S05]  /*02e0*/  IMAD.WIDE R10, R5, 0x4, R12 ;  /* 0x00000004050a7825 */ /* 0x000fca00078e020c */
[----:B------:R-:W3:Y:S04]  /*02f0*/  LDG.E R13, desc[UR4][R10.64+0x4] ;  /* 0x000004040a0d7981 */ /* 0x000ee8000c1e1900 */
[----:B------:R-:W4:Y:S04]  /*0300*/  LDG.E R17, desc[UR4][R10.64+-0x4] ;  /* 0xfffffc040a117981 */ /* 0x000f28000c1e1900 */
[----:B------:R-:W5:Y:S01]  /*0310*/  LDG.E R14, desc[UR4][R10.64] ;  /* 0x000000040a0e7981 */ /* 0x000f62000c1e1900 */
[----:B------:R-:W-:-:S04]  /*0320*/  IMAD.WIDE R2, R5, 0x4, R2 ;  /* 0x0000000405027825 */ /* 0x000fc800078e0202 */
[----:B--2---:R-:W-:-:S04]  /*0330*/  FADD R0, R6, R9 ;  /* 0x0000000906007221 */ /* 0x004fc80000000000 */
[----:B---3--:R-:W-:-:S04]  /*0340*/  FADD R0, R0, R13 ;  /* 0x0000000d00007221 */ /* 0x008fc80000000000 */
[----:B----4-:R-:W-:Y:S01]  /*0350*/  FADD R0, R0, R17 ;  /* 0x0000001100007221 */ /* 0x010fe20000000000 */
[----:B-----5:R-:W-:Y:S08]  /*0360*/  F2F.F64.F32 R14, R14 ;  /* 0x0000000e000e7310 */ /* 0x020ff00000201800 */
[----:B------:R-:W0:Y:S02]  /*0370*/  F2F.F64.F32 R12, R0 ;  /* 0x00000000000c7310 */ /* 0x000e240000201800 */
[----:B0-----:R-:W-:-:S08]  /*0380*/  DFMA R12, R14, 4, R12 ;  /* 0x401000000e0c782b */ /* 0x001fd0000000000c */
[----:B------:R-:W-:-:S10]  /*0390*/  DMUL R12, R12, 0.125 ;  /* 0x3fc000000c0c7828 */ /* 0x000fd40000000000 */
[----:B------:R-:W0:Y:S02]  /*03a0*/  F2F.F32.F64 R13, R12 ;  /* 0x0000000c000d7310 */ /* 0x000e240000301000 */
[----:B0-----:R-:W-:Y:S01]  /*03b0*/  STG.E desc[UR4][R2.64], R13 ;  /* 0x0000000d02007986 */ /* 0x001fe2000c101904 */
[----:B------:R-:W-:Y:S05]  /*03c0*/  EXIT ;  /* 0x000000000000794d */ /* 0x000fea0003800000 */
.L_x_19:
        /* <DEDUP_REMOVED lines=11> */
.L_x_27:


//--------------------- .text._Z4fillPfmS_m       --------------------------
	.section	.text._Z4fillPfmS_m,"ax",@progbits
	.align	128
        .global         _Z4fillPfmS_m
        .type           _Z4fillPfmS_m,@function
        .size           _Z4fillPfmS_m,(.L_x_28 - _Z4fillPfmS_m)
        .other          _Z4fillPfmS_m,@"STO_CUDA_ENTRY STV_DEFAULT"
_Z4fillPfmS_m:
.text._Z4fillPfmS_m:
[----:B------:R-:W-:Y:S01]  /*0000*/  LDC R1, c[0x0][0x37c] ;  /* 0x0000df00ff017b82 */ /* 0x000fe20000000800 */
[----:B------:R-:W0:Y:S07]  /*0010*/  S2R R0, SR_TID.Y ;  /* 0x0000000000007919 */ /* 0x000e2e0000002200 */
[----:B------:R-:W0:Y:S01]  /*0020*/  S2UR UR4, SR_CTAID.Y ;  /* 0x00000000000479c3 */ /* 0x000e220000002600 */
[----:B------:R-:W1:Y:S01]  /*0030*/  LDCU.64 UR6, c[0x0][0x388] ;  /* 0x00007100ff0677ac */ /* 0x000e620008000a00 */
[----:B------:R-:W2:Y:S01]  /*0040*/  S2R R9, SR_TID.X ;  /* 0x0000000000097919 */ /* 0x000ea20000002100 */
[----:B------:R-:W3:Y:S05]  /*0050*/  LDCU.64 UR8, c[0x0][0x398] ;  /* 0x00007300ff0877ac */ /* 0x000eea0008000a00 */
[----:B------:R-:W0:Y:S08]  /*0060*/  LDC R7, c[0x0][0x364] ;  /* 0x0000d900ff077b82 */ /* 0x000e300000000800 */
[----:B------:R-:W2:Y:S08]  /*0070*/  S2UR UR5, SR_CTAID.X ;  /* 0x00000000000579c3 */ /* 0x000eb00000002500 */
[----:B------:R-:W2:Y:S01]  /*0080*/  LDC R6, c[0x0][0x360] ;  /* 0x0000d800ff067b82 */ /* 0x000ea20000000800 */
[----:B0-----:R-:W-:-:S07]  /*0090*/  IMAD R7, R7, UR4, R0 ;  /* 0x0000000407077c24 */ /* 0x001fce000f8e0200 */
[----:B------:R-:W1:Y:S08]  /*00a0*/  LDC.64 R2, c[0x0][0x380] ;  /* 0x0000e000ff027b82 */ /* 0x000e700000000a00 */
[----:B------:R-:W3:Y:S01]  /*00b0*/  LDC.64 R4, c[0x0][0x390] ;  /* 0x0000e400ff047b82 */ /* 0x000ee20000000a00 */
[----:B--2---:R-:W-:Y:S02]  /*00c0*/  IMAD R0, R6, UR5, R9 ;  /* 0x0000000506007c24 */ /* 0x004fe4000f8e0209 */
[----:B------:R-:W-:Y:S01]  /*00d0*/  HFMA2 R9, -RZ, RZ, -1.9833984375, -65504 ;  /* 0xbfeffbffff097431 */ /* 0x000fe200000001ff */
[----:B------:R-:W0:Y:S02]  /*00e0*/  LDCU.64 UR4, c[0x0][0x358] ;  /* 0x00006b00ff0477ac */ /* 0x000e240008000a00 */
[C---:B------:R-:W-:Y:S01]  /*00f0*/  LEA R6, R7.reuse, R0, 0xa ;  /* 0x0000000007067211 */ /* 0x040fe200078e50ff */
[----:B-1----:R-:W-:-:S04]  /*0100*/  IMAD.WIDE.U32 R2, R7, UR6, R2 ;  /* 0x0000000607027c25 */ /* 0x002fc8000f8e0002 */
[----:B------:R-:W-:Y:S02]  /*0110*/  IMAD R8, R6, R9, 0x200802 ;  /* 0x0020080206087424 */ /* 0x000fe400078e0209 */
[C---:B------:R-:W-:Y:S02]  /*0120*/  IMAD R3, R7.reuse, UR7, R3 ;  /* 0x0000000707037c24 */ /* 0x040fe4000f8e0203 */
[----:B---3--:R-:W-:Y:S01]  /*0130*/  IMAD.WIDE.U32 R4, R7, UR8, R4 ;  /* 0x0000000807047c25 */ /* 0x008fe2000f8e0004 */
[----:B------:R-:W-:-:S03]  /*0140*/  ISETP.GT.U32.AND P0, PT, R8, 0x401004, PT ;  /* 0x004010040800780c */ /* 0x000fc60003f04070 */
[----:B------:R-:W-:Y:S01]  /*0150*/  IMAD R5, R7, UR9, R5 ;  /* 0x0000000907057c24 */ /* 0x000fe2000f8e0205 */
[----:B------:R-:W-:-:S13]  /*0160*/  ISETP.GT.AND P0, PT, R6, 0x400, P0 ;  /* 0x000004000600780c */ /* 0x000fda0000704270 */
[----:B------:R-:W-:-:S04]  /*0170*/  @!P0 IMAD.WIDE R8, R0, 0x4, R2 ;  /* 0x0000000400088825 */ /* 0x000fc800078e0202 */
[----:B------:R-:W-:Y:S01]  /*0180*/  @!P0 IMAD.WIDE R10, R0, 0x4, R4 ;  /* 0x00000004000a8825 */ /* 0x000fe200078e0204 */
[----:B0-----:R0:W-:Y:S04]  /*0190*/  @!P0 STG.E desc[UR4][R8.64], RZ ;  /* 0x000000ff08008986 */ /* 0x0011e8000c101904 */
[----:B------:R0:W-:Y:S01]  /*01a0*/  @!P0 STG.E desc[UR4][R10.64], RZ ;  /* 0x000000ff0a008986 */ /* 0x0001e2000c101904 */
[----:B------:R-:W-:Y:S05]  /*01b0*/  @!P0 EXIT ;  /* 0x000000000000894d */ /* 0x000fea0003800000 */
[C---:B------:R-:W-:Y:S02]  /*01c0*/  ISETP.NE.AND P0, PT, R6.reuse, 0x321f4, PT ;  /* 0x000321f40600780c */ /* 0x040fe40003f05270 */
[C---:B------:R-:W-:Y:S02]  /*01d0*/  IADD3 R7, PT, PT, R6.reuse, -0x64001, RZ ;  /* 0xfff9bfff06077810 */ /* 0x040fe40007ffe0ff */
[----:B------:R-:W-:-:S04]  /*01e0*/  ISETP.LT.U32.AND P0, PT, R6, 0x3ffe000, P0 ;  /* 0x03ffe0000600780c */ /* 0x000fc80000701070 */
[----:B------:R-:W-:-:S13]  /*01f0*/  ISETP.GT.U32.AND P0, PT, R7, 0x149, P0 ;  /* 0x000001490700780c */ /* 0x000fda0000704070 */
[----:B0-----:R-:W-:Y:S01]  /*0200*/  @!P0 MOV R11, 0x42c80000 ;  /* 0x42c80000000b8802 */ /* 0x001fe20000000f00 */
[----:B------:R-:W-:-:S04]  /*0210*/  @!P0 IMAD.WIDE R6, R0, 0x4, R2 ;  /* 0x0000000400068825 */ /* 0x000fc800078e0202 */
[----:B------:R-:W-:Y:S01]  /*0220*/  @!P0 IMAD.WIDE R8, R0, 0x4, R4 ;  /* 0x0000000400088825 */ /* 0x000fe200078e0204 */
[----:B------:R0:W-:Y:S04]  /*0230*/  @!P0 STG.E desc[UR4][R6.64], R11 ;  /* 0x0000000b06008986 */ /* 0x0001e8000c101904 */
[----:B------:R0:W-:Y:S01]  /*0240*/  @!P0 STG.E desc[UR4][R8.64], R11 ;  /* 0x0000000b08008986 */ /* 0x0001e2000c101904 */
[----:B------:R-:W-:Y:S05]  /*0250*/  @!P0 EXIT ;  /* 0x000000000000894d */ /* 0x000fea0003800000 */
[----:B------:R-:W-:Y:S01]  /*0260*/  IMAD.WIDE R2, R0, 0x4, R2 ;  /* 0x0000000400027825 */ /* 0x000fe200078e0202 */
[----:B0-----:R-:W-:-:S03]  /*0270*/  MOV R7, 0x42480000 ;  /* 0x4248000000077802 */ /* 0x001fc60000000f00 */
[----:B------:R-:W-:Y:S02]  /*0280*/  IMAD.WIDE R4, R0, 0x4, R4 ;  /* 0x0000000400047825 */ /* 0x000fe400078e0204 */
[----:B------:R-:W-:Y:S04]  /*0290*/  STG.E desc[UR4][R2.64], R7 ;  /* 0x0000000702007986 */ /* 0x000fe8000c101904 */
[----:B------:R-:W-:Y:S01]  /*02a0*/  STG.E desc[UR4][R4.64], R7 ;  /* 0x0000000704007986 */ /* 0x000fe2000c101904 */
[----:B------:R-:W-:Y:S05]  /*02b0*/  EXIT ;  /* 0x000000000000794d */ /* 0x000fea0003800000 */
.L_x_20:
        /* <DEDUP_REMOVED lines=12> */
.L_x_28:


//--------------------- .text._Z6kernelPfm        --------------------------
	.section	.text._Z6kernelPfm,"ax",@progbits
	.align	128
        .global         _Z6kernelPfm
        .type           _Z6kernelPfm,@function
        .size           _Z6kernelPfm,(.L_x_29 - _Z6kernelPfm)
        .other          _Z6kernelPfm,@"STO_CUDA_ENTRY STV_DEFAULT"
_Z6kernelPfm:
.text._Z6kernelPfm:
[----:B------:R-:W-:Y:S01]  /*0000*/  LDC R1, c[0x0][0x37c] ;  /* 0x0000df00ff017b82 */ /* 0x000fe20000000800 */
[----:B------:R-:W0:Y:S07]  /*0010*/  S2R R0, SR_TID.Y ;  /* 0x0000000000007919 */ /* 0x000e2e0000002200 */
[----:B------:R-:W0:Y:S01]  /*0020*/  S2UR UR4, SR_CTAID.Y ;  /* 0x00000000000479c3 */ /* 0x000e220000002600 */
[----:B------:R-:W1:Y:S01]  /*0030*/  LDCU.64 UR8, c[0x0][0x388] ;  /* 0x00007100ff0877ac */ /* 0x000e620008000a00 */
[----:B------:R-:W2:Y:S06]  /*0040*/  S2R R7, SR_TID.X ;  /* 0x0000000000077919 */ /* 0x000eac0000002100 */
[----:B------:R-:W0:Y:S08]  /*0050*/  LDC R5, c[0x0][0x364] ;  /* 0x0000d900ff057b82 */ /* 0x000e300000000800 */
[----:B------:R-:W2:Y:S08]  /*0060*/  S2UR UR6, SR_CTAID.X ;  /* 0x00000000000679c3 */ /* 0x000eb00000002500 */
[----:B------:R-:W1:Y:S08]  /*0070*/  LDC.64 R2, c[0x0][0x380] ;  /* 0x0000e000ff027b82 */ /* 0x000e700000000a00 */
[----:B------:R-:W2:Y:S01]  /*0080*/  LDC R4, c[0x0][0x360] ;  /* 0x0000d800ff047b82 */ /* 0x000ea20000000800 */
[----:B0-----:R-:W-:Y:S01]  /*0090*/  IMAD R5, R5, UR4, R0 ;  /* 0x0000000405057c24 */ /* 0x001fe2000f8e0200 */
[----:B------:R-:W0:Y:S03]  /*00a0*/  LDCU.64 UR4, c[0x0][0x358] ;  /* 0x00006b00ff0477ac */ /* 0x000e260008000a00 */
[----:B-1----:R-:W-:-:S04]  /*00b0*/  IMAD.WIDE.U32 R2, R5, UR8, R2 ;  /* 0x0000000805027c25 */ /* 0x002fc8000f8e0002 */
[----:B------:R-:W-:Y:S02]  /*00c0*/  IMAD R3, R5, UR9, R3 ;  /* 0x0000000905037c24 */ /* 0x000fe4000f8e0203 */
[----:B--2---:R-:W-:-:S04]  /*00d0*/  IMAD R0, R4, UR6, R7 ;  /* 0x0000000604007c24 */ /* 0x004fc8000f8e0207 */
[----:B------:R-:W-:Y:S01]  /*00e0*/  IMAD.WIDE R2, R0, 0x4, R2 ;  /* 0x0000000400027825 */ /* 0x000fe200078e0202 */
[----:B------:R-:W-:-:S04]  /*00f0*/  LEA R5, R5, R0, 0xa ;  /* 0x0000000005057211 */ /* 0x000fc800078e50ff */
[----:B------:R-:W-:-:S05]  /*0100*/  I2FP.F32.S32 R5, R5 ;  /* 0x0000000500057245 */ /* 0x000fca0000201400 */
[----:B0-----:R-:W-:Y:S01]  /*0110*/  STG.E desc[UR4][R2.64], R5 ;  /* 0x0000000502007986 */ /* 0x001fe2000c101904 */
[----:B------:R-:W-:Y:S05]  /*0120*/  EXIT ;  /* 0x000000000000794d */ /* 0x000fea0003800000 */
.L_x_21:
        /* <DEDUP_REMOVED lines=13> */
.L_x_29:


//--------------------- .nv.shared._Z7reduce3PiS_ --------------------------
	.section	.nv.shared._Z7reduce3PiS_,"aw",@nobits
	.sectionflags	@""
	.align	16
	.zero		1024


//--------------------- .nv.shared.reserved.0     --------------------------
	.section	.nv.shared.reserved.0,"aw",@nobits
	.weak		__nv_reservedSMEM_offset_0_alias
	.size		__nv_reservedSMEM_offset_0_alias, 0, 64
	.other		__nv_reservedSMEM_offset_0_alias,@"STO_CUDA_RESERVED_SHARED STV_DEFAULT"
__nv_reservedSMEM_offset_0_alias:
	.zero		0
	.zero		64


//--------------------- .nv.shared._Z7reduce2PiS_ --------------------------
	.section	.nv.shared._Z7reduce2PiS_,"aw",@nobits
	.sectionflags	@""
	.align	16
	.zero		1024


//--------------------- .nv.shared._Z7reduce1PiS_ --------------------------
	.section	.nv.shared._Z7reduce1PiS_,"aw",@nobits
	.sectionflags	@""
	.align	16
	.zero		1024


//--------------------- .nv.shared._Z9reduceSumPimS_ --------------------------
	.section	.nv.shared._Z9reduceSumPimS_,"aw",@nobits
	.sectionflags	@""
	.align	16
	.zero		1024


//--------------------- .nv.shared._Z7doCheckPfmS_mPim --------------------------
	.section	.nv.shared._Z7doCheckPfmS_mPim,"aw",@nobits
	.sectionflags	@""
	.align	16
	.zero		1024


//--------------------- .nv.shared._Z6doCalcPfmS_m --------------------------
	.section	.nv.shared._Z6doCalcPfmS_m,"aw",@nobits
	.sectionflags	@""
	.align	16
	.zero		1024


//--------------------- .nv.shared._Z4fillPfmS_m  --------------------------
	.section	.nv.shared._Z4fillPfmS_m,"aw",@nobits
	.sectionflags	@""
	.align	16
	.zero		1024


//--------------------- .nv.shared._Z6kernelPfm   --------------------------
	.section	.nv.shared._Z6kernelPfm,"aw",@nobits
	.sectionflags	@""
	.align	16
	.zero		1024


//--------------------- .nv.constant0._Z7reduce3PiS_ --------------------------
	.section	.nv.constant0._Z7reduce3PiS_,"a",@progbits
	.sectionflags	@""
	.align	4
.nv.constant0._Z7reduce3PiS_:
	.zero		912


//--------------------- .nv.constant0._Z7reduce2PiS_ --------------------------
	.section	.nv.constant0._Z7reduce2PiS_,"a",@progbits
	.sectionflags	@""
	.align	4
.nv.constant0._Z7reduce2PiS_:
	.zero		912


//--------------------- .nv.constant0._Z7reduce1PiS_ --------------------------
	.section	.nv.constant0._Z7reduce1PiS_,"a",@progbits
	.sectionflags	@""
	.align	4
.nv.constant0._Z7reduce1PiS_:
	.zero		912


//--------------------- .nv.constant0._Z9reduceSumPimS_ --------------------------
	.section	.nv.constant0._Z9reduceSumPimS_,"a",@progbits
	.sectionflags	@""
	.align	4
.nv.constant0._Z9reduceSumPimS_:
	.zero		920


//--------------------- .nv.constant0._Z7doCheckPfmS_mPim --------------------------
	.section	.nv.constant0._Z7doCheckPfmS_mPim,"a",@progbits
	.sectionflags	@""
	.align	4
.nv.constant0._Z7doCheckPfmS_mPim:
	.zero		944


//--------------------- .nv.constant0._Z6doCalcPfmS_m --------------------------
	.section	.nv.constant0._Z6doCalcPfmS_m,"a",@progbits
	.sectionflags	@""
	.align	4
.nv.constant0._Z6doCalcPfmS_m:
	.zero		928


//--------------------- .nv.constant0._Z4fillPfmS_m --------------------------
	.section	.nv.constant0._Z4fillPfmS_m,"a",@progbits
	.sectionflags	@""
	.align	4
.nv.constant0._Z4fillPfmS_m:
	.zero		928


//--------------------- .nv.constant0._Z6kernelPfm --------------------------
	.section	.nv.constant0._Z6kernelPfm,"a",@progbits
	.sectionflags	@""
	.align	4
.nv.constant0._Z6kernelPfm:
	.zero		912


//--------------------- SYMBOLS --------------------------

	.type		.nv.reservedSmem.offset0,@object
	.size		.nv.reservedSmem.offset0,0x4
	.type		.nv.reservedSmem.cap,@object
	.size		.nv.reservedSmem.cap,0x4
